//
// Generated by NVIDIA NVVM Compiler
//
// Compiler Build ID: CL-36424714
// Cuda compilation tools, release 13.0, V13.0.88
// Based on NVVM 20.0.0
//

.version 9.0
.target sm_100
.address_size 64

	// .globl	_Z11mean_kernelPdS_ii

.visible .entry _Z11mean_kernelPdS_ii(
	.param .u64 .ptr .align 1 _Z11mean_kernelPdS_ii_param_0,
	.param .u64 .ptr .align 1 _Z11mean_kernelPdS_ii_param_1,
	.param .u32 _Z11mean_kernelPdS_ii_param_2,
	.param .u32 _Z11mean_kernelPdS_ii_param_3
)
{
	.reg .pred 	%p<11>;
	.reg .b32 	%r<38>;
	.reg .b64 	%rd<16>;
	.reg .b64 	%fd<85>;

	ld.param.u64 	%rd4, [_Z11mean_kernelPdS_ii_param_0];
	ld.param.u64 	%rd3, [_Z11mean_kernelPdS_ii_param_1];
	ld.param.u32 	%r23, [_Z11mean_kernelPdS_ii_param_2];
	ld.param.u32 	%r24, [_Z11mean_kernelPdS_ii_param_3];
	cvta.to.global.u64 	%rd1, %rd4;
	mov.u32 	%r25, %ctaid.x;
	mov.u32 	%r26, %ntid.x;
	mov.u32 	%r27, %tid.x;
	mad.lo.s32 	%r1, %r25, %r26, %r27;
	setp.ge.s32 	%p1, %r1, %r24;
	@%p1 bra 	$L__BB0_15;
	setp.lt.s32 	%p2, %r23, 1;
	mov.f64 	%fd84, 0d0000000000000000;
	@%p2 bra 	$L__BB0_14;
	mul.lo.s32 	%r2, %r23, %r1;
	and.b32  	%r3, %r23, 15;
	setp.lt.u32 	%p3, %r23, 16;
	mov.f64 	%fd84, 0d0000000000000000;
	mov.b32 	%r34, 0;
	@%p3 bra 	$L__BB0_5;
	and.b32  	%r34, %r23, 2147483632;
	neg.s32 	%r32, %r34;
	add.s64 	%rd2, %rd1, 64;
	mov.f64 	%fd84, 0d0000000000000000;
	mov.u32 	%r31, %r2;
$L__BB0_4:
	.pragma "nounroll";
	mul.wide.s32 	%rd5, %r31, 8;
	add.s64 	%rd6, %rd2, %rd5;
	ld.global.f64 	%fd18, [%rd6+-64];
	add.f64 	%fd19, %fd84, %fd18;
	ld.global.f64 	%fd20, [%rd6+-56];
	add.f64 	%fd21, %fd19, %fd20;
	ld.global.f64 	%fd22, [%rd6+-48];
	add.f64 	%fd23, %fd21, %fd22;
	ld.global.f64 	%fd24, [%rd6+-40];
	add.f64 	%fd25, %fd23, %fd24;
	ld.global.f64 	%fd26, [%rd6+-32];
	add.f64 	%fd27, %fd25, %fd26;
	ld.global.f64 	%fd28, [%rd6+-24];
	add.f64 	%fd29, %fd27, %fd28;
	ld.global.f64 	%fd30, [%rd6+-16];
	add.f64 	%fd31, %fd29, %fd30;
	ld.global.f64 	%fd32, [%rd6+-8];
	add.f64 	%fd33, %fd31, %fd32;
	ld.global.f64 	%fd34, [%rd6];
	add.f64 	%fd35, %fd33, %fd34;
	ld.global.f64 	%fd36, [%rd6+8];
	add.f64 	%fd37, %fd35, %fd36;
	ld.global.f64 	%fd38, [%rd6+16];
	add.f64 	%fd39, %fd37, %fd38;
	ld.global.f64 	%fd40, [%rd6+24];
	add.f64 	%fd41, %fd39, %fd40;
	ld.global.f64 	%fd42, [%rd6+32];
	add.f64 	%fd43, %fd41, %fd42;
	ld.global.f64 	%fd44, [%rd6+40];
	add.f64 	%fd45, %fd43, %fd44;
	ld.global.f64 	%fd46, [%rd6+48];
	add.f64 	%fd47, %fd45, %fd46;
	ld.global.f64 	%fd48, [%rd6+56];
	add.f64 	%fd84, %fd47, %fd48;
	add.s32 	%r32, %r32, 16;
	add.s32 	%r31, %r31, 16;
	setp.ne.s32 	%p4, %r32, 0;
	@%p4 bra 	$L__BB0_4;
$L__BB0_5:
	setp.eq.s32 	%p5, %r3, 0;
	@%p5 bra 	$L__BB0_14;
	and.b32  	%r11, %r23, 7;
	setp.lt.u32 	%p6, %r3, 8;
	@%p6 bra 	$L__BB0_8;
	add.s32 	%r29, %r34, %r2;
	mul.wide.s32 	%rd7, %r29, 8;
	add.s64 	%rd8, %rd1, %rd7;
	ld.global.f64 	%fd50, [%rd8];
	add.f64 	%fd51, %fd84, %fd50;
	ld.global.f64 	%fd52, [%rd8+8];
	add.f64 	%fd53, %fd51, %fd52;
	ld.global.f64 	%fd54, [%rd8+16];
	add.f64 	%fd55, %fd53, %fd54;
	ld.global.f64 	%fd56, [%rd8+24];
	add.f64 	%fd57, %fd55, %fd56;
	ld.global.f64 	%fd58, [%rd8+32];
	add.f64 	%fd59, %fd57, %fd58;
	ld.global.f64 	%fd60, [%rd8+40];
	add.f64 	%fd61, %fd59, %fd60;
	ld.global.f64 	%fd62, [%rd8+48];
	add.f64 	%fd63, %fd61, %fd62;
	ld.global.f64 	%fd64, [%rd8+56];
	add.f64 	%fd84, %fd63, %fd64;
	add.s32 	%r34, %r34, 8;
$L__BB0_8:
	setp.eq.s32 	%p7, %r11, 0;
	@%p7 bra 	$L__BB0_14;
	and.b32  	%r14, %r23, 3;
	setp.lt.u32 	%p8, %r11, 4;
	@%p8 bra 	$L__BB0_11;
	add.s32 	%r30, %r34, %r2;
	mul.wide.s32 	%rd9, %r30, 8;
	add.s64 	%rd10, %rd1, %rd9;
	ld.global.f64 	%fd66, [%rd10];
	add.f64 	%fd67, %fd84, %fd66;
	ld.global.f64 	%fd68, [%rd10+8];
	add.f64 	%fd69, %fd67, %fd68;
	ld.global.f64 	%fd70, [%rd10+16];
	add.f64 	%fd71, %fd69, %fd70;
	ld.global.f64 	%fd72, [%rd10+24];
	add.f64 	%fd84, %fd71, %fd72;
	add.s32 	%r34, %r34, 4;
$L__BB0_11:
	setp.eq.s32 	%p9, %r14, 0;
	@%p9 bra 	$L__BB0_14;
	add.s32 	%r37, %r34, %r2;
	neg.s32 	%r36, %r14;
$L__BB0_13:
	.pragma "nounroll";
	mul.wide.s32 	%rd11, %r37, 8;
	add.s64 	%rd12, %rd1, %rd11;
	ld.global.f64 	%fd73, [%rd12];
	add.f64 	%fd84, %fd84, %fd73;
	add.s32 	%r37, %r37, 1;
	add.s32 	%r36, %r36, 1;
	setp.ne.s32 	%p10, %r36, 0;
	@%p10 bra 	$L__BB0_13;
$L__BB0_14:
	cvt.rn.f64.s32 	%fd74, %r23;
	div.rn.f64 	%fd75, %fd84, %fd74;
	cvta.to.global.u64 	%rd13, %rd3;
	mul.wide.s32 	%rd14, %r1, 8;
	add.s64 	%rd15, %rd13, %rd14;
	st.global.f64 	[%rd15], %fd75;
$L__BB0_15:
	ret;

}
	// .globl	_Z13stddev_kernelPdS_S_ii
.visible .entry _Z13stddev_kernelPdS_S_ii(
	.param .u64 .ptr .align 1 _Z13stddev_kernelPdS_S_ii_param_0,
	.param .u64 .ptr .align 1 _Z13stddev_kernelPdS_S_ii_param_1,
	.param .u64 .ptr .align 1 _Z13stddev_kernelPdS_S_ii_param_2,
	.param .u32 _Z13stddev_kernelPdS_S_ii_param_3,
	.param .u32 _Z13stddev_kernelPdS_S_ii_param_4
)
{
	.reg .pred 	%p<11>;
	.reg .b32 	%r<38>;
	.reg .b64 	%rd<20>;
	.reg .b64 	%fd<116>;

	ld.param.u64 	%rd5, [_Z13stddev_kernelPdS_S_ii_param_0];
	ld.param.u64 	%rd3, [_Z13stddev_kernelPdS_S_ii_param_1];
	ld.param.u64 	%rd4, [_Z13stddev_kernelPdS_S_ii_param_2];
	ld.param.u32 	%r23, [_Z13stddev_kernelPdS_S_ii_param_3];
	ld.param.u32 	%r24, [_Z13stddev_kernelPdS_S_ii_param_4];
	cvta.to.global.u64 	%rd1, %rd5;
	mov.u32 	%r25, %ctaid.x;
	mov.u32 	%r26, %ntid.x;
	mov.u32 	%r27, %tid.x;
	mad.lo.s32 	%r1, %r25, %r26, %r27;
	setp.ge.s32 	%p1, %r1, %r24;
	@%p1 bra 	$L__BB1_15;
	cvta.to.global.u64 	%rd6, %rd3;
	mul.wide.s32 	%rd7, %r1, 8;
	add.s64 	%rd8, %rd6, %rd7;
	ld.global.f64 	%fd1, [%rd8];
	setp.lt.s32 	%p2, %r23, 1;
	mov.f64 	%fd115, 0d0000000000000000;
	@%p2 bra 	$L__BB1_14;
	mul.lo.s32 	%r2, %r23, %r1;
	and.b32  	%r3, %r23, 15;
	setp.lt.u32 	%p3, %r23, 16;
	mov.f64 	%fd115, 0d0000000000000000;
	mov.b32 	%r34, 0;
	@%p3 bra 	$L__BB1_5;
	and.b32  	%r34, %r23, 2147483632;
	neg.s32 	%r32, %r34;
	add.s64 	%rd2, %rd1, 64;
	mov.f64 	%fd115, 0d0000000000000000;
	mov.u32 	%r31, %r2;
$L__BB1_4:
	.pragma "nounroll";
	mul.wide.s32 	%rd9, %r31, 8;
	add.s64 	%rd10, %rd2, %rd9;
	ld.global.f64 	%fd19, [%rd10+-64];
	sub.f64 	%fd20, %fd19, %fd1;
	fma.rn.f64 	%fd21, %fd20, %fd20, %fd115;
	ld.global.f64 	%fd22, [%rd10+-56];
	sub.f64 	%fd23, %fd22, %fd1;
	fma.rn.f64 	%fd24, %fd23, %fd23, %fd21;
	ld.global.f64 	%fd25, [%rd10+-48];
	sub.f64 	%fd26, %fd25, %fd1;
	fma.rn.f64 	%fd27, %fd26, %fd26, %fd24;
	ld.global.f64 	%fd28, [%rd10+-40];
	sub.f64 	%fd29, %fd28, %fd1;
	fma.rn.f64 	%fd30, %fd29, %fd29, %fd27;
	ld.global.f64 	%fd31, [%rd10+-32];
	sub.f64 	%fd32, %fd31, %fd1;
	fma.rn.f64 	%fd33, %fd32, %fd32, %fd30;
	ld.global.f64 	%fd34, [%rd10+-24];
	sub.f64 	%fd35, %fd34, %fd1;
	fma.rn.f64 	%fd36, %fd35, %fd35, %fd33;
	ld.global.f64 	%fd37, [%rd10+-16];
	sub.f64 	%fd38, %fd37, %fd1;
	fma.rn.f64 	%fd39, %fd38, %fd38, %fd36;
	ld.global.f64 	%fd40, [%rd10+-8];
	sub.f64 	%fd41, %fd40, %fd1;
	fma.rn.f64 	%fd42, %fd41, %fd41, %fd39;
	ld.global.f64 	%fd43, [%rd10];
	sub.f64 	%fd44, %fd43, %fd1;
	fma.rn.f64 	%fd45, %fd44, %fd44, %fd42;
	ld.global.f64 	%fd46, [%rd10+8];
	sub.f64 	%fd47, %fd46, %fd1;
	fma.rn.f64 	%fd48, %fd47, %fd47, %fd45;
	ld.global.f64 	%fd49, [%rd10+16];
	sub.f64 	%fd50, %fd49, %fd1;
	fma.rn.f64 	%fd51, %fd50, %fd50, %fd48;
	ld.global.f64 	%fd52, [%rd10+24];
	sub.f64 	%fd53, %fd52, %fd1;
	fma.rn.f64 	%fd54, %fd53, %fd53, %fd51;
	ld.global.f64 	%fd55, [%rd10+32];
	sub.f64 	%fd56, %fd55, %fd1;
	fma.rn.f64 	%fd57, %fd56, %fd56, %fd54;
	ld.global.f64 	%fd58, [%rd10+40];
	sub.f64 	%fd59, %fd58, %fd1;
	fma.rn.f64 	%fd60, %fd59, %fd59, %fd57;
	ld.global.f64 	%fd61, [%rd10+48];
	sub.f64 	%fd62, %fd61, %fd1;
	fma.rn.f64 	%fd63, %fd62, %fd62, %fd60;
	ld.global.f64 	%fd64, [%rd10+56];
	sub.f64 	%fd65, %fd64, %fd1;
	fma.rn.f64 	%fd115, %fd65, %fd65, %fd63;
	add.s32 	%r32, %r32, 16;
	add.s32 	%r31, %r31, 16;
	setp.ne.s32 	%p4, %r32, 0;
	@%p4 bra 	$L__BB1_4;
$L__BB1_5:
	setp.eq.s32 	%p5, %r3, 0;
	@%p5 bra 	$L__BB1_14;
	and.b32  	%r11, %r23, 7;
	setp.lt.u32 	%p6, %r3, 8;
	@%p6 bra 	$L__BB1_8;
	add.s32 	%r29, %r34, %r2;
	mul.wide.s32 	%rd11, %r29, 8;
	add.s64 	%rd12, %rd1, %rd11;
	ld.global.f64 	%fd67, [%rd12];
	sub.f64 	%fd68, %fd67, %fd1;
	fma.rn.f64 	%fd69, %fd68, %fd68, %fd115;
	ld.global.f64 	%fd70, [%rd12+8];
	sub.f64 	%fd71, %fd70, %fd1;
	fma.rn.f64 	%fd72, %fd71, %fd71, %fd69;
	ld.global.f64 	%fd73, [%rd12+16];
	sub.f64 	%fd74, %fd73, %fd1;
	fma.rn.f64 	%fd75, %fd74, %fd74, %fd72;
	ld.global.f64 	%fd76, [%rd12+24];
	sub.f64 	%fd77, %fd76, %fd1;
	fma.rn.f64 	%fd78, %fd77, %fd77, %fd75;
	ld.global.f64 	%fd79, [%rd12+32];
	sub.f64 	%fd80, %fd79, %fd1;
	fma.rn.f64 	%fd81, %fd80, %fd80, %fd78;
	ld.global.f64 	%fd82, [%rd12+40];
	sub.f64 	%fd83, %fd82, %fd1;
	fma.rn.f64 	%fd84, %fd83, %fd83, %fd81;
	ld.global.f64 	%fd85, [%rd12+48];
	sub.f64 	%fd86, %fd85, %fd1;
	fma.rn.f64 	%fd87, %fd86, %fd86, %fd84;
	ld.global.f64 	%fd88, [%rd12+56];
	sub.f64 	%fd89, %fd88, %fd1;
	fma.rn.f64 	%fd115, %fd89, %fd89, %fd87;
	add.s32 	%r34, %r34, 8;
$L__BB1_8:
	setp.eq.s32 	%p7, %r11, 0;
	@%p7 bra 	$L__BB1_14;
	and.b32  	%r14, %r23, 3;
	setp.lt.u32 	%p8, %r11, 4;
	@%p8 bra 	$L__BB1_11;
	add.s32 	%r30, %r34, %r2;
	mul.wide.s32 	%rd13, %r30, 8;
	add.s64 	%rd14, %rd1, %rd13;
	ld.global.f64 	%fd91, [%rd14];
	sub.f64 	%fd92, %fd91, %fd1;
	fma.rn.f64 	%fd93, %fd92, %fd92, %fd115;
	ld.global.f64 	%fd94, [%rd14+8];
	sub.f64 	%fd95, %fd94, %fd1;
	fma.rn.f64 	%fd96, %fd95, %fd95, %fd93;
	ld.global.f64 	%fd97, [%rd14+16];
	sub.f64 	%fd98, %fd97, %fd1;
	fma.rn.f64 	%fd99, %fd98, %fd98, %fd96;
	ld.global.f64 	%fd100, [%rd14+24];
	sub.f64 	%fd101, %fd100, %fd1;
	fma.rn.f64 	%fd115, %fd101, %fd101, %fd99;
	add.s32 	%r34, %r34, 4;
$L__BB1_11:
	setp.eq.s32 	%p9, %r14, 0;
	@%p9 bra 	$L__BB1_14;
	add.s32 	%r37, %r34, %r2;
	neg.s32 	%r36, %r14;
$L__BB1_13:
	.pragma "nounroll";
	mul.wide.s32 	%rd15, %r37, 8;
	add.s64 	%rd16, %rd1, %rd15;
	ld.global.f64 	%fd102, [%rd16];
	sub.f64 	%fd103, %fd102, %fd1;
	fma.rn.f64 	%fd115, %fd103, %fd103, %fd115;
	add.s32 	%r37, %r37, 1;
	add.s32 	%r36, %r36, 1;
	setp.ne.s32 	%p10, %r36, 0;
	@%p10 bra 	$L__BB1_13;
$L__BB1_14:
	cvt.rn.f64.s32 	%fd104, %r23;
	div.rn.f64 	%fd105, %fd115, %fd104;
	sqrt.rn.f64 	%fd106, %fd105;
	cvta.to.global.u64 	%rd17, %rd4;
	add.s64 	%rd19, %rd17, %rd7;
	st.global.f64 	[%rd19], %fd106;
$L__BB1_15:
	ret;

}
	// .globl	_Z11corr_kernelPdS_S_S_ii
.visible .entry _Z11corr_kernelPdS_S_S_ii(
	.param .u64 .ptr .align 1 _Z11corr_kernelPdS_S_S_ii_param_0,
	.param .u64 .ptr .align 1 _Z11corr_kernelPdS_S_S_ii_param_1,
	.param .u64 .ptr .align 1 _Z11corr_kernelPdS_S_S_ii_param_2,
	.param .u64 .ptr .align 1 _Z11corr_kernelPdS_S_S_ii_param_3,
	.param .u32 _Z11corr_kernelPdS_S_S_ii_param_4,
	.param .u32 _Z11corr_kernelPdS_S_S_ii_param_5
)
{
	.reg .pred 	%p<14>;
	.reg .b32 	%r<33>;
	.reg .b64 	%rd<64>;
	.reg .b64 	%fd<107>;

	ld.param.u64 	%rd11, [_Z11corr_kernelPdS_S_S_ii_param_0];
	ld.param.u64 	%rd9, [_Z11corr_kernelPdS_S_S_ii_param_1];
	ld.param.u64 	%rd10, [_Z11corr_kernelPdS_S_S_ii_param_2];
	ld.param.u64 	%rd12, [_Z11corr_kernelPdS_S_S_ii_param_3];
	ld.param.u32 	%r16, [_Z11corr_kernelPdS_S_S_ii_param_4];
	ld.param.u32 	%r17, [_Z11corr_kernelPdS_S_S_ii_param_5];
	cvta.to.global.u64 	%rd1, %rd11;
	cvta.to.global.u64 	%rd2, %rd12;
	mov.u32 	%r1, %ctaid.y;
	mov.u32 	%r2, %ctaid.x;
	max.s32 	%r18, %r1, %r2;
	setp.ge.s32 	%p1, %r18, %r17;
	@%p1 bra 	$L__BB2_16;
	cvta.to.global.u64 	%rd13, %rd9;
	mul.wide.u32 	%rd14, %r1, 8;
	add.s64 	%rd15, %rd13, %rd14;
	ld.global.f64 	%fd1, [%rd15];
	mul.wide.u32 	%rd16, %r2, 8;
	add.s64 	%rd17, %rd13, %rd16;
	ld.global.f64 	%fd2, [%rd17];
	setp.lt.s32 	%p2, %r16, 1;
	mov.f64 	%fd106, 0d0000000000000000;
	@%p2 bra 	$L__BB2_13;
	mul.lo.s32 	%r3, %r16, %r1;
	mul.lo.s32 	%r4, %r16, %r2;
	and.b32  	%r5, %r16, 7;
	setp.lt.u32 	%p3, %r16, 8;
	mov.f64 	%fd106, 0d0000000000000000;
	mov.b32 	%r31, 0;
	@%p3 bra 	$L__BB2_5;
	and.b32  	%r31, %r16, 2147483640;
	neg.s32 	%r29, %r31;
	mul.wide.u32 	%rd18, %r3, 8;
	add.s64 	%rd19, %rd18, %rd1;
	add.s64 	%rd63, %rd19, 32;
	mul.wide.u32 	%rd20, %r4, 8;
	add.s64 	%rd21, %rd20, %rd1;
	add.s64 	%rd62, %rd21, 32;
	mov.f64 	%fd106, 0d0000000000000000;
$L__BB2_4:
	.pragma "nounroll";
	ld.global.f64 	%fd21, [%rd63+-32];
	sub.f64 	%fd22, %fd21, %fd1;
	ld.global.f64 	%fd23, [%rd62+-32];
	sub.f64 	%fd24, %fd23, %fd2;
	fma.rn.f64 	%fd25, %fd22, %fd24, %fd106;
	ld.global.f64 	%fd26, [%rd63+-24];
	sub.f64 	%fd27, %fd26, %fd1;
	ld.global.f64 	%fd28, [%rd62+-24];
	sub.f64 	%fd29, %fd28, %fd2;
	fma.rn.f64 	%fd30, %fd27, %fd29, %fd25;
	ld.global.f64 	%fd31, [%rd63+-16];
	sub.f64 	%fd32, %fd31, %fd1;
	ld.global.f64 	%fd33, [%rd62+-16];
	sub.f64 	%fd34, %fd33, %fd2;
	fma.rn.f64 	%fd35, %fd32, %fd34, %fd30;
	ld.global.f64 	%fd36, [%rd63+-8];
	sub.f64 	%fd37, %fd36, %fd1;
	ld.global.f64 	%fd38, [%rd62+-8];
	sub.f64 	%fd39, %fd38, %fd2;
	fma.rn.f64 	%fd40, %fd37, %fd39, %fd35;
	ld.global.f64 	%fd41, [%rd63];
	sub.f64 	%fd42, %fd41, %fd1;
	ld.global.f64 	%fd43, [%rd62];
	sub.f64 	%fd44, %fd43, %fd2;
	fma.rn.f64 	%fd45, %fd42, %fd44, %fd40;
	ld.global.f64 	%fd46, [%rd63+8];
	sub.f64 	%fd47, %fd46, %fd1;
	ld.global.f64 	%fd48, [%rd62+8];
	sub.f64 	%fd49, %fd48, %fd2;
	fma.rn.f64 	%fd50, %fd47, %fd49, %fd45;
	ld.global.f64 	%fd51, [%rd63+16];
	sub.f64 	%fd52, %fd51, %fd1;
	ld.global.f64 	%fd53, [%rd62+16];
	sub.f64 	%fd54, %fd53, %fd2;
	fma.rn.f64 	%fd55, %fd52, %fd54, %fd50;
	ld.global.f64 	%fd56, [%rd63+24];
	sub.f64 	%fd57, %fd56, %fd1;
	ld.global.f64 	%fd58, [%rd62+24];
	sub.f64 	%fd59, %fd58, %fd2;
	fma.rn.f64 	%fd106, %fd57, %fd59, %fd55;
	add.s32 	%r29, %r29, 8;
	add.s64 	%rd63, %rd63, 64;
	add.s64 	%rd62, %rd62, 64;
	setp.ne.s32 	%p4, %r29, 0;
	@%p4 bra 	$L__BB2_4;
$L__BB2_5:
	setp.eq.s32 	%p5, %r5, 0;
	@%p5 bra 	$L__BB2_13;
	and.b32  	%r11, %r16, 3;
	setp.lt.u32 	%p6, %r5, 4;
	@%p6 bra 	$L__BB2_8;
	add.s32 	%r20, %r31, %r3;
	mul.wide.u32 	%rd22, %r20, 8;
	add.s64 	%rd23, %rd1, %rd22;
	ld.global.f64 	%fd61, [%rd23];
	sub.f64 	%fd62, %fd61, %fd1;
	add.s32 	%r21, %r31, %r4;
	mul.wide.u32 	%rd24, %r21, 8;
	add.s64 	%rd25, %rd1, %rd24;
	ld.global.f64 	%fd63, [%rd25];
	sub.f64 	%fd64, %fd63, %fd2;
	fma.rn.f64 	%fd65, %fd62, %fd64, %fd106;
	cvt.u64.u32 	%rd26, %r3;
	cvt.u64.u32 	%rd27, %r31;
	add.s64 	%rd28, %rd27, %rd26;
	shl.b64 	%rd29, %rd28, 3;
	add.s64 	%rd30, %rd1, %rd29;
	ld.global.f64 	%fd66, [%rd30+8];
	sub.f64 	%fd67, %fd66, %fd1;
	cvt.u64.u32 	%rd31, %r4;
	add.s64 	%rd32, %rd27, %rd31;
	shl.b64 	%rd33, %rd32, 3;
	add.s64 	%rd34, %rd1, %rd33;
	ld.global.f64 	%fd68, [%rd34+8];
	sub.f64 	%fd69, %fd68, %fd2;
	fma.rn.f64 	%fd70, %fd67, %fd69, %fd65;
	ld.global.f64 	%fd71, [%rd30+16];
	sub.f64 	%fd72, %fd71, %fd1;
	ld.global.f64 	%fd73, [%rd34+16];
	sub.f64 	%fd74, %fd73, %fd2;
	fma.rn.f64 	%fd75, %fd72, %fd74, %fd70;
	ld.global.f64 	%fd76, [%rd30+24];
	sub.f64 	%fd77, %fd76, %fd1;
	ld.global.f64 	%fd78, [%rd34+24];
	sub.f64 	%fd79, %fd78, %fd2;
	fma.rn.f64 	%fd106, %fd77, %fd79, %fd75;
	add.s32 	%r31, %r31, 4;
$L__BB2_8:
	setp.eq.s32 	%p7, %r11, 0;
	@%p7 bra 	$L__BB2_13;
	setp.eq.s32 	%p8, %r11, 1;
	@%p8 bra 	$L__BB2_11;
	add.s32 	%r22, %r31, %r3;
	mul.wide.u32 	%rd35, %r22, 8;
	add.s64 	%rd36, %rd1, %rd35;
	ld.global.f64 	%fd81, [%rd36];
	sub.f64 	%fd82, %fd81, %fd1;
	add.s32 	%r23, %r31, %r4;
	mul.wide.u32 	%rd37, %r23, 8;
	add.s64 	%rd38, %rd1, %rd37;
	ld.global.f64 	%fd83, [%rd38];
	sub.f64 	%fd84, %fd83, %fd2;
	fma.rn.f64 	%fd85, %fd82, %fd84, %fd106;
	cvt.u64.u32 	%rd39, %r3;
	cvt.u64.u32 	%rd40, %r31;
	add.s64 	%rd41, %rd40, %rd39;
	shl.b64 	%rd42, %rd41, 3;
	add.s64 	%rd43, %rd1, %rd42;
	ld.global.f64 	%fd86, [%rd43+8];
	sub.f64 	%fd87, %fd86, %fd1;
	cvt.u64.u32 	%rd44, %r4;
	add.s64 	%rd45, %rd40, %rd44;
	shl.b64 	%rd46, %rd45, 3;
	add.s64 	%rd47, %rd1, %rd46;
	ld.global.f64 	%fd88, [%rd47+8];
	sub.f64 	%fd89, %fd88, %fd2;
	fma.rn.f64 	%fd106, %fd87, %fd89, %fd85;
	add.s32 	%r31, %r31, 2;
$L__BB2_11:
	and.b32  	%r24, %r16, 1;
	setp.eq.b32 	%p9, %r24, 1;
	not.pred 	%p10, %p9;
	@%p10 bra 	$L__BB2_13;
	add.s32 	%r25, %r31, %r3;
	mul.wide.u32 	%rd48, %r25, 8;
	add.s64 	%rd49, %rd1, %rd48;
	ld.global.f64 	%fd90, [%rd49];
	sub.f64 	%fd91, %fd90, %fd1;
	add.s32 	%r26, %r31, %r4;
	mul.wide.u32 	%rd50, %r26, 8;
	add.s64 	%rd51, %rd1, %rd50;
	ld.global.f64 	%fd92, [%rd51];
	sub.f64 	%fd93, %fd92, %fd2;
	fma.rn.f64 	%fd106, %fd91, %fd93, %fd106;
$L__BB2_13:
	cvta.to.global.u64 	%rd52, %rd10;
	mul.wide.u32 	%rd53, %r1, 8;
	add.s64 	%rd54, %rd52, %rd53;
	ld.global.f64 	%fd15, [%rd54];
	mul.wide.u32 	%rd55, %r2, 8;
	add.s64 	%rd56, %rd52, %rd55;
	ld.global.f64 	%fd94, [%rd56];
	setp.leu.f64 	%p11, %fd15, 0d3DDB7CDFD9D7BDBB;
	setp.leu.f64 	%p12, %fd94, 0d3DDB7CDFD9D7BDBB;
	or.pred  	%p13, %p11, %p12;
	@%p13 bra 	$L__BB2_15;
	cvt.rn.f64.s32 	%fd95, %r16;
	mul.f64 	%fd96, %fd15, %fd95;
	mul.f64 	%fd97, %fd96, %fd94;
	div.rn.f64 	%fd98, %fd106, %fd97;
	mad.lo.s32 	%r28, %r17, %r1, %r2;
	mul.wide.u32 	%rd60, %r28, 8;
	add.s64 	%rd61, %rd2, %rd60;
	st.global.f64 	[%rd61], %fd98;
	bra.uni 	$L__BB2_16;
$L__BB2_15:
	mad.lo.s32 	%r27, %r17, %r1, %r2;
	mul.wide.u32 	%rd57, %r27, 8;
	add.s64 	%rd58, %rd2, %rd57;
	mov.b64 	%rd59, 0;
	st.global.u64 	[%rd58], %rd59;
$L__BB2_16:
	ret;

}


// ===== COMPILED SASS (sm_100) =====

	.target	sm_100

	.elftype	@"ET_EXEC"


//--------------------- .note.nv.tkinfo           --------------------------
	.section	.note.nv.tkinfo,"",@"SHT_NOTE"
	.sectionflags	@"SHF_NOTE_NV_TKINFO"
	.tkinfo
        /*0018*/ 	.word	0x00000002
        /*0030*/ 	.string	""
        /*0030*/ 	.string	"ptxas"
        /*0030*/ 	.string	"Cuda compilation tools, release 13.0, V13.0.88"
        /*0030*/ 	.string	"Build cuda_13.0.r13.0/compiler.36424714_0"
        /*0030*/ 	.string	"-arch sm_100 -m 64 "



//--------------------- .note.nv.cuinfo           --------------------------
	.section	.note.nv.cuinfo,"",@"SHT_NOTE"
	.sectionflags	@"SHF_NOTE_NV_CUINFO"
        /*0018*/ 	.short	0x0002
        /*001a*/ 	.short	0x0064
        /*001c*/ 	.short	0x0082
	.zero		2


//--------------------- .nv.info                  --------------------------
	.section	.nv.info,"",@"SHT_CUDA_INFO"
	.align	4


	//----- nvinfo : EIATTR_REGCOUNT
	.align		4
        /*0000*/ 	.byte	0x04, 0x2f
        /*0002*/ 	.short	(.L_1 - .L_0)
	.align		4
.L_0:
        /*0004*/ 	.word	index@(_Z11mean_kernelPdS_ii)
        /*0008*/ 	.word	0x0000001e


	//----- nvinfo : EIATTR_FRAME_SIZE
	.align		4
.L_1:
        /*000c*/ 	.byte	0x04, 0x11
        /*000e*/ 	.short	(.L_3 - .L_2)
	.align		4
.L_2:
        /*0010*/ 	.word	index@($__internal_3_$__cuda_sm20_div_rn_f64_full)
        /*0014*/ 	.word	0x00000000


	//----- nvinfo : EIATTR_FRAME_SIZE
	.align		4
.L_3:
        /*0018*/ 	.byte	0x04, 0x11
        /*001a*/ 	.short	(.L_5 - .L_4)
	.align		4
.L_4:
        /*001c*/ 	.word	index@(_Z11mean_kernelPdS_ii)
        /*0020*/ 	.word	0x00000000


	//----- nvinfo : EIATTR_REGCOUNT
	.align		4
.L_5:
        /*0024*/ 	.byte	0x04, 0x2f
        /*0026*/ 	.short	(.L_7 - .L_6)
	.align		4
.L_6:
        /*0028*/ 	.word	index@(_Z13stddev_kernelPdS_S_ii)
        /*002c*/ 	.word	0x0000001e


	//----- nvinfo : EIATTR_FRAME_SIZE
	.align		4
.L_7:
        /*0030*/ 	.byte	0x04, 0x11
        /*0032*/ 	.short	(.L_9 - .L_8)
	.align		4
.L_8:
        /*0034*/ 	.word	index@($__internal_2_$__cuda_sm20_dsqrt_rn_f64_mediumpath_v1)
        /*0038*/ 	.word	0x00000000


	//----- nvinfo : EIATTR_FRAME_SIZE
	.align		4
.L_9:
        /*003c*/ 	.byte	0x04, 0x11
        /*003e*/ 	.short	(.L_11 - .L_10)
	.align		4
.L_10:
        /*0040*/ 	.word	index@($__internal_1_$__cuda_sm20_div_rn_f64_full)
        /*0044*/ 	.word	0x00000000


	//----- nvinfo : EIATTR_FRAME_SIZE
	.align		4
.L_11:
        /*0048*/ 	.byte	0x04, 0x11
        /*004a*/ 	.short	(.L_13 - .L_12)
	.align		4
.L_12:
        /*004c*/ 	.word	index@(_Z13stddev_kernelPdS_S_ii)
        /*0050*/ 	.word	0x00000000


	//----- nvinfo : EIATTR_REGCOUNT
	.align		4
.L_13:
        /*0054*/ 	.byte	0x04, 0x2f
        /*0056*/ 	.short	(.L_15 - .L_14)
	.align		4
.L_14:
        /*0058*/ 	.word	index@(_Z11corr_kernelPdS_S_S_ii)
        /*005c*/ 	.word	0x0000001e


	//----- nvinfo : EIATTR_FRAME_SIZE
	.align		4
.L_15:
        /*0060*/ 	.byte	0x04, 0x11
        /*0062*/ 	.short	(.L_17 - .L_16)
	.align		4
.L_16:
        /*0064*/ 	.word	index@($__internal_0_$__cuda_sm20_div_rn_f64_full)
        /*0068*/ 	.word	0x00000000


	//----- nvinfo : EIATTR_FRAME_SIZE
	.align		4
.L_17:
        /*006c*/ 	.byte	0x04, 0x11
        /*006e*/ 	.short	(.L_19 - .L_18)
	.align		4
.L_18:
        /*0070*/ 	.word	index@(_Z11corr_kernelPdS_S_S_ii)
        /*0074*/ 	.word	0x00000000


	//----- nvinfo : EIATTR_MIN_STACK_SIZE
	.align		4
.L_19:
        /*0078*/ 	.byte	0x04, 0x12
        /*007a*/ 	.short	(.L_21 - .L_20)
	.align		4
.L_20:
        /*007c*/ 	.word	index@(_Z11corr_kernelPdS_S_S_ii)
        /*0080*/ 	.word	0x00000000


	//----- nvinfo : EIATTR_MIN_STACK_SIZE
	.align		4
.L_21:
        /*0084*/ 	.byte	0x04, 0x12
        /*0086*/ 	.short	(.L_23 - .L_22)
	.align		4
.L_22:
        /*0088*/ 	.word	index@(_Z13stddev_kernelPdS_S_ii)
        /*008c*/ 	.word	0x00000000


	//----- nvinfo : EIATTR_MIN_STACK_SIZE
	.align		4
.L_23:
        /*0090*/ 	.byte	0x04, 0x12
        /*0092*/ 	.short	(.L_25 - .L_24)
	.align		4
.L_24:
        /*0094*/ 	.word	index@(_Z11mean_kernelPdS_ii)
        /*0098*/ 	.word	0x00000000
.L_25:


//--------------------- .nv.compat                --------------------------
	.section	.nv.compat,"",@"SHT_CUDA_COMPAT_INFO"
	.align	4
        /*0000*/ 	.byte	0x02, 0x09, 0x00, 0x00, 0x02, 0x02, 0x01, 0x00, 0x02, 0x05, 0x05, 0x00, 0x03, 0x07, 0x01, 0x01
        /*0010*/ 	.byte	0x02, 0x03, 0x00, 0x00, 0x02, 0x06, 0x01, 0x00, 0x04, 0x0b, 0x08, 0x00, 0x01, 0x00, 0x00, 0x00
        /*0020*/ 	.byte	0x00, 0x00, 0x00, 0x00


//--------------------- .nv.info._Z11corr_kernelPdS_S_S_ii --------------------------
	.section	.nv.info._Z11corr_kernelPdS_S_S_ii,"",@"SHT_CUDA_INFO"
	.sectionflags	@""
	.align	4


	//----- nvinfo : EIATTR_CUDA_API_VERSION
	.align		4
        /*0000*/ 	.byte	0x04, 0x37
        /*0002*/ 	.short	(.L_27 - .L_26)
.L_26:
        /*0004*/ 	.word	0x00000082


	//----- nvinfo : EIATTR_KPARAM_INFO
	.align		4
.L_27:
        /*0008*/ 	.byte	0x04, 0x17
        /*000a*/ 	.short	(.L_29 - .L_28)
.L_28:
        /*000c*/ 	.word	0x00000000
        /*0010*/ 	.short	0x0005
        /*0012*/ 	.short	0x0024
        /*0014*/ 	.byte	0x00, 0xf0, 0x11, 0x00


	//----- nvinfo : EIATTR_KPARAM_INFO
	.align		4
.L_29:
        /*0018*/ 	.byte	0x04, 0x17
        /*001a*/ 	.short	(.L_31 - .L_30)
.L_30:
        /*001c*/ 	.word	0x00000000
        /*0020*/ 	.short	0x0004
        /*0022*/ 	.short	0x0020
        /*0024*/ 	.byte	0x00, 0xf0, 0x11, 0x00


	//----- nvinfo : EIATTR_KPARAM_INFO
	.align		4
.L_31:
        /*0028*/ 	.byte	0x04, 0x17
        /*002a*/ 	.short	(.L_33 - .L_32)
.L_32:
        /*002c*/ 	.word	0x00000000
        /*0030*/ 	.short	0x0003
        /*0032*/ 	.short	0x0018
        /*0034*/ 	.byte	0x00, 0xf5, 0x21, 0x00


	//----- nvinfo : EIATTR_KPARAM_INFO
	.align		4
.L_33:
        /*0038*/ 	.byte	0x04, 0x17
        /*003a*/ 	.short	(.L_35 - .L_34)
.L_34:
        /*003c*/ 	.word	0x00000000
        /*0040*/ 	.short	0x0002
        /*0042*/ 	.short	0x0010
        /*0044*/ 	.byte	0x00, 0xf5, 0x21, 0x00


	//----- nvinfo : EIATTR_KPARAM_INFO
	.align		4
.L_35:
        /*0048*/ 	.byte	0x04, 0x17
        /*004a*/ 	.short	(.L_37 - .L_36)
.L_36:
        /*004c*/ 	.word	0x00000000
        /*0050*/ 	.short	0x0001
        /*0052*/ 	.short	0x0008
        /*0054*/ 	.byte	0x00, 0xf5, 0x21, 0x00


	//----- nvinfo : EIATTR_KPARAM_INFO
	.align		4
.L_37:
        /*0058*/ 	.byte	0x04, 0x17
        /*005a*/ 	.short	(.L_39 - .L_38)
.L_38:
        /*005c*/ 	.word	0x00000000
        /*0060*/ 	.short	0x0000
        /*0062*/ 	.short	0x0000
        /*0064*/ 	.byte	0x00, 0xf5, 0x21, 0x00


	//----- nvinfo : EIATTR_SPARSE_MMA_MASK
	.align		4
.L_39:
        /*0068*/ 	.byte	0x03, 0x50
        /*006a*/ 	.short	0x0000


	//----- nvinfo : EIATTR_MAXREG_COUNT
	.align		4
        /*006c*/ 	.byte	0x03, 0x1b
        /*006e*/ 	.short	0x00ff


	//----- nvinfo : EIATTR_MERCURY_ISA_VERSION
	.align		4
        /*0070*/ 	.byte	0x03, 0x5f
        /*0072*/ 	.short	0x0101


	//----- nvinfo : EIATTR_VRC_CTA_INIT_COUNT
	.align		4
        /*0074*/ 	.byte	0x02, 0x4a
	.zero		1
	.zero		1


	//----- nvinfo : EIATTR_EXIT_INSTR_OFFSETS
	.align		4
        /*0078*/ 	.byte	0x04, 0x1c
        /*007a*/ 	.short	(.L_41 - .L_40)


	//   ....[0]....
.L_40:
        /*007c*/ 	.word	0x00000060


	//   ....[1]....
        /*0080*/ 	.word	0x00000c70


	//   ....[2]....
        /*0084*/ 	.word	0x00000cc0


	//----- nvinfo : EIATTR_CRS_STACK_SIZE
	.align		4
.L_41:
        /*0088*/ 	.byte	0x04, 0x1e
        /*008a*/ 	.short	(.L_43 - .L_42)
.L_42:
        /*008c*/ 	.word	0x00000000


	//----- nvinfo : EIATTR_CBANK_PARAM_SIZE
	.align		4
.L_43:
        /*0090*/ 	.byte	0x03, 0x19
        /*0092*/ 	.short	0x0028


	//----- nvinfo : EIATTR_PARAM_CBANK
	.align		4
        /*0094*/ 	.byte	0x04, 0x0a
        /*0096*/ 	.short	(.L_45 - .L_44)
	.align		4
.L_44:
        /*0098*/ 	.word	index@(.nv.constant0._Z11corr_kernelPdS_S_S_ii)
        /*009c*/ 	.short	0x0380
        /*009e*/ 	.short	0x0028


	//----- nvinfo : EIATTR_SW_WAR
	.align		4
.L_45:
        /*00a0*/ 	.byte	0x04, 0x36
        /*00a2*/ 	.short	(.L_47 - .L_46)
.L_46:
        /*00a4*/ 	.word	0x00000008
.L_47:


//--------------------- .nv.info._Z13stddev_kernelPdS_S_ii --------------------------
	.section	.nv.info._Z13stddev_kernelPdS_S_ii,"",@"SHT_CUDA_INFO"
	.sectionflags	@""
	.align	4


	//----- nvinfo : EIATTR_CUDA_API_VERSION
	.align		4
        /*0000*/ 	.byte	0x04, 0x37
        /*0002*/ 	.short	(.L_49 - .L_48)
.L_48:
        /*0004*/ 	.word	0x00000082


	//----- nvinfo : EIATTR_KPARAM_INFO
	.align		4
.L_49:
        /*0008*/ 	.byte	0x04, 0x17
        /*000a*/ 	.short	(.L_51 - .L_50)
.L_50:
        /*000c*/ 	.word	0x00000000
        /*0010*/ 	.short	0x0004
        /*0012*/ 	.short	0x001c
        /*0014*/ 	.byte	0x00, 0xf0, 0x11, 0x00


	//----- nvinfo : EIATTR_KPARAM_INFO
	.align		4
.L_51:
        /*0018*/ 	.byte	0x04, 0x17
        /*001a*/ 	.short	(.L_53 - .L_52)
.L_52:
        /*001c*/ 	.word	0x00000000
        /*0020*/ 	.short	0x0003
        /*0022*/ 	.short	0x0018
        /*0024*/ 	.byte	0x00, 0xf0, 0x11, 0x00


	//----- nvinfo : EIATTR_KPARAM_INFO
	.align		4
.L_53:
        /*0028*/ 	.byte	0x04, 0x17
        /*002a*/ 	.short	(.L_55 - .L_54)
.L_54:
        /*002c*/ 	.word	0x00000000
        /*0030*/ 	.short	0x0002
        /*0032*/ 	.short	0x0010
        /*0034*/ 	.byte	0x00, 0xf5, 0x21, 0x00


	//----- nvinfo : EIATTR_KPARAM_INFO
	.align		4
.L_55:
        /*0038*/ 	.byte	0x04, 0x17
        /*003a*/ 	.short	(.L_57 - .L_56)
.L_56:
        /*003c*/ 	.word	0x00000000
        /*0040*/ 	.short	0x0001
        /*0042*/ 	.short	0x0008
        /*0044*/ 	.byte	0x00, 0xf5, 0x21, 0x00


	//----- nvinfo : EIATTR_KPARAM_INFO
	.align		4
.L_57:
        /*0048*/ 	.byte	0x04, 0x17
        /*004a*/ 	.short	(.L_59 - .L_58)
.L_58:
        /*004c*/ 	.word	0x00000000
        /*0050*/ 	.short	0x0000
        /*0052*/ 	.short	0x0000
        /*0054*/ 	.byte	0x00, 0xf5, 0x21, 0x00


	//----- nvinfo : EIATTR_SPARSE_MMA_MASK
	.align		4
.L_59:
        /*0058*/ 	.byte	0x03, 0x50
        /*005a*/ 	.short	0x0000


	//----- nvinfo : EIATTR_MAXREG_COUNT
	.align		4
        /*005c*/ 	.byte	0x03, 0x1b
        /*005e*/ 	.short	0x00ff


	//----- nvinfo : EIATTR_MERCURY_ISA_VERSION
	.align		4
        /*0060*/ 	.byte	0x03, 0x5f
        /*0062*/ 	.short	0x0101


	//----- nvinfo : EIATTR_VRC_CTA_INIT_COUNT
	.align		4
        /*0064*/ 	.byte	0x02, 0x4a
	.zero		1
	.zero		1


	//----- nvinfo : EIATTR_EXIT_INSTR_OFFSETS
	.align		4
        /*0068*/ 	.byte	0x04, 0x1c
        /*006a*/ 	.short	(.L_61 - .L_60)


	//   ....[0]....
.L_60:
        /*006c*/ 	.word	0x00000070


	//   ....[1]....
        /*0070*/ 	.word	0x00000c50


	//----- nvinfo : EIATTR_CRS_STACK_SIZE
	.align		4
.L_61:
        /*0074*/ 	.byte	0x04, 0x1e
        /*0076*/ 	.short	(.L_63 - .L_62)
.L_62:
        /*0078*/ 	.word	0x00000000


	//----- nvinfo : EIATTR_CBANK_PARAM_SIZE
	.align		4
.L_63:
        /*007c*/ 	.byte	0x03, 0x19
        /*007e*/ 	.short	0x0020


	//----- nvinfo : EIATTR_PARAM_CBANK
	.align		4
        /*0080*/ 	.byte	0x04, 0x0a
        /*0082*/ 	.short	(.L_65 - .L_64)
	.align		4
.L_64:
        /*0084*/ 	.word	index@(.nv.constant0._Z13stddev_kernelPdS_S_ii)
        /*0088*/ 	.short	0x0380
        /*008a*/ 	.short	0x0020


	//----- nvinfo : EIATTR_SW_WAR
	.align		4
.L_65:
        /*008c*/ 	.byte	0x04, 0x36
        /*008e*/ 	.short	(.L_67 - .L_66)
.L_66:
        /*0090*/ 	.word	0x00000008
.L_67:


//--------------------- .nv.info._Z11mean_kernelPdS_ii --------------------------
	.section	.nv.info._Z11mean_kernelPdS_ii,"",@"SHT_CUDA_INFO"
	.sectionflags	@""
	.align	4


	//----- nvinfo : EIATTR_CUDA_API_VERSION
	.align		4
        /*0000*/ 	.byte	0x04, 0x37
        /*0002*/ 	.short	(.L_69 - .L_68)
.L_68:
        /*0004*/ 	.word	0x00000082


	//----- nvinfo : EIATTR_KPARAM_INFO
	.align		4
.L_69:
        /*0008*/ 	.byte	0x04, 0x17
        /*000a*/ 	.short	(.L_71 - .L_70)
.L_70:
        /*000c*/ 	.word	0x00000000
        /*0010*/ 	.short	0x0003
        /*0012*/ 	.short	0x0014
        /*0014*/ 	.byte	0x00, 0xf0, 0x11, 0x00


	//----- nvinfo : EIATTR_KPARAM_INFO
	.align		4
.L_71:
        /*0018*/ 	.byte	0x04, 0x17
        /*001a*/ 	.short	(.L_73 - .L_72)
.L_72:
        /*001c*/ 	.word	0x00000000
        /*0020*/ 	.short	0x0002
        /*0022*/ 	.short	0x0010
        /*0024*/ 	.byte	0x00, 0xf0, 0x11, 0x00


	//----- nvinfo : EIATTR_KPARAM_INFO
	.align		4
.L_73:
        /*0028*/ 	.byte	0x04, 0x17
        /*002a*/ 	.short	(.L_75 - .L_74)
.L_74:
        /*002c*/ 	.word	0x00000000
        /*0030*/ 	.short	0x0001
        /*0032*/ 	.short	0x0008
        /*0034*/ 	.byte	0x00, 0xf5, 0x21, 0x00


	//----- nvinfo : EIATTR_KPARAM_INFO
	.align		4
.L_75:
        /*0038*/ 	.byte	0x04, 0x17
        /*003a*/ 	.short	(.L_77 - .L_76)
.L_76:
        /*003c*/ 	.word	0x00000000
        /*0040*/ 	.short	0x0000
        /*0042*/ 	.short	0x0000
        /*0044*/ 	.byte	0x00, 0xf5, 0x21, 0x00


	//----- nvinfo : EIATTR_SPARSE_MMA_MASK
	.align		4
.L_77:
        /*0048*/ 	.byte	0x03, 0x50
        /*004a*/ 	.short	0x0000


	//----- nvinfo : EIATTR_MAXREG_COUNT
	.align		4
        /*004c*/ 	.byte	0x03, 0x1b
        /*004e*/ 	.short	0x00ff


	//----- nvinfo : EIATTR_MERCURY_ISA_VERSION
	.align		4
        /*0050*/ 	.byte	0x03, 0x5f
        /*0052*/ 	.short	0x0101


	//----- nvinfo : EIATTR_VRC_CTA_INIT_COUNT
	.align		4
        /*0054*/ 	.byte	0x02, 0x4a
	.zero		1
	.zero		1


	//----- nvinfo : EIATTR_EXIT_INSTR_OFFSETS
	.align		4
        /*0058*/ 	.byte	0x04, 0x1c
        /*005a*/ 	.short	(.L_79 - .L_78)


	//   ....[0]....
.L_78:
        /*005c*/ 	.word	0x00000070


	//   ....[1]....
        /*0060*/ 	.word	0x000008f0


	//----- nvinfo : EIATTR_CRS_STACK_SIZE
	.align		4
.L_79:
        /*0064*/ 	.byte	0x04, 0x1e
        /*0066*/ 	.short	(.L_81 - .L_80)
.L_80:
        /*0068*/ 	.word	0x00000000


	//----- nvinfo : EIATTR_CBANK_PARAM_SIZE
	.align		4
.L_81:
        /*006c*/ 	.byte	0x03, 0x19
        /*006e*/ 	.short	0x0018


	//----- nvinfo : EIATTR_PARAM_CBANK
	.align		4
        /*0070*/ 	.byte	0x04, 0x0a
        /*0072*/ 	.short	(.L_83 - .L_82)
	.align		4
.L_82:
        /*0074*/ 	.word	index@(.nv.constant0._Z11mean_kernelPdS_ii)
        /*0078*/ 	.short	0x0380
        /*007a*/ 	.short	0x0018


	//----- nvinfo : EIATTR_SW_WAR
	.align		4
.L_83:
        /*007c*/ 	.byte	0x04, 0x36
        /*007e*/ 	.short	(.L_85 - .L_84)
.L_84:
        /*0080*/ 	.word	0x00000008
.L_85:


//--------------------- .nv.callgraph             --------------------------
	.section	.nv.callgraph,"",@"SHT_CUDA_CALLGRAPH"
	.align	4
	.sectionentsize	8
	.align		4
        /*0000*/ 	.word	0x00000000
	.align		4
        /*0004*/ 	.word	0xffffffff
	.align		4
        /*0008*/ 	.word	0x00000000
	.align		4
        /*000c*/ 	.word	0xfffffffe
	.align		4
        /*0010*/ 	.word	0x00000000
	.align		4
        /*0014*/ 	.word	0xfffffffd
	.align		4
        /*0018*/ 	.word	0x00000000
	.align		4
        /*001c*/ 	.word	0xfffffffc


//--------------------- .text._Z11corr_kernelPdS_S_S_ii --------------------------
	.section	.text._Z11corr_kernelPdS_S_S_ii,"ax",@progbits
	.align	128
        .global         _Z11corr_kernelPdS_S_S_ii
        .type           _Z11corr_kernelPdS_S_S_ii,@function
        .size           _Z11corr_kernelPdS_S_S_ii,(.L_x_47 - _Z11corr_kernelPdS_S_S_ii)
        .other          _Z11corr_kernelPdS_S_S_ii,@"STO_CUDA_ENTRY STV_DEFAULT"
_Z11corr_kernelPdS_S_S_ii:
.text._Z11corr_kernelPdS_S_S_ii:
[----:B------:R-:W-:Y:S01]  /*0000*/  LDC R1, c[0x0][0x37c] ;  /* 0x0000df00ff017b82 */ /* 0x000fe20000000800 */
[----:B------:R-:W0:Y:S07]  /*0010*/  S2R R0, SR_CTAID.Y ;  /* 0x0000000000007919 */ /* 0x000e2e0000002600 */
[----:B------:R-:W1:Y:S01]  /*0020*/  LDC R14, c[0x0][0x3a4] ;  /* 0x0000e900ff0e7b82 */ /* 0x000e620000000800 */
[----:B------:R-:W0:Y:S02]  /*0030*/  S2R R15, SR_CTAID.X ;  /* 0x00000000000f7919 */ /* 0x000e240000002500 */
[----:B0-----:R-:W-:-:S04]  /*0040*/  VIMNMX R3, PT, PT, R0, R15, !PT ;  /* 0x0000000f00037248 */ /* 0x001fc80007fe0100 */
[----:B-1----:R-:W-:-:S13]  /*0050*/  ISETP.GE.AND P0, PT, R3, R14, PT ;  /* 0x0000000e0300720c */ /* 0x002fda0003f06270 */
[----:B------:R-:W-:Y:S05]  /*0060*/  @P0 EXIT ;  /* 0x000000000000094d */ /* 0x000fea0003800000 */
[----:B------:R-:W0:Y:S01]  /*0070*/  LDCU UR7, c[0x0][0x3a0] ;  /* 0x00007400ff0777ac */ /* 0x000e220008000800 */
[----:B------:R-:W-:Y:S01]  /*0080*/  CS2R R8, SRZ ;  /* 0x0000000000087805 */ /* 0x000fe2000001ff00 */
[----:B------:R-:W1:Y:S01]  /*0090*/  LDCU.64 UR8, c[0x0][0x358] ;  /* 0x00006b00ff0877ac */ /* 0x000e620008000a00 */
[----:B0-----:R-:W-:-:S09]  /*00a0*/  UISETP.GE.AND UP0, UPT, UR7, 0x1, UPT ;  /* 0x000000010700788c */ /* 0x001fd2000bf06270 */
[----:B-1----:R-:W-:Y:S05]  /*00b0*/  BRA.U !UP0, `(.L_x_0) ;  /* 0x00000009085c7547 */ /* 0x002fea000b800000 */
[----:B------:R-:W0:Y:S02]  /*00c0*/  LDC.64 R6, c[0x0][0x388] ;  /* 0x0000e200ff067b82 */ /* 0x000e240000000a00 */
[----:B0-----:R-:W-:-:S04]  /*00d0*/  IMAD.WIDE.U32 R4, R0, 0x8, R6 ;  /* 0x0000000800047825 */ /* 0x001fc800078e0006 */
[----:B------:R-:W-:Y:S02]  /*00e0*/  IMAD.WIDE.U32 R6, R15, 0x8, R6 ;  /* 0x000000080f067825 */ /* 0x000fe400078e0006 */
[----:B------:R-:W5:Y:S04]  /*00f0*/  LDG.E.64 R4, desc[UR8][R4.64] ;  /* 0x0000000804047981 */ /* 0x000f68000c1e1b00 */
[----:B------:R-:W5:Y:S01]  /*0100*/  LDG.E.64 R6, desc[UR8][R6.64] ;  /* 0x0000000806067981 */ /* 0x000f62000c1e1b00 */
[----:B------:R-:W-:Y:S02]  /*0110*/  UISETP.GE.U32.AND UP1, UPT, UR7, 0x8, UPT ;  /* 0x000000080700788c */ /* 0x000fe4000bf26070 */
[----:B------:R-:W-:Y:S01]  /*0120*/  IMAD R16, R0, UR7, RZ ;  /* 0x0000000700107c24 */ /* 0x000fe2000f8e02ff */
[----:B------:R-:W-:-:S02]  /*0130*/  ULOP3.LUT UR5, UR7, 0x7, URZ, 0xc0, !UPT ;  /* 0x0000000707057892 */ /* 0x000fc4000f8ec0ff */
[----:B------:R-:W-:Y:S01]  /*0140*/  IMAD R17, R15, UR7, RZ ;  /* 0x000000070f117c24 */ /* 0x000fe2000f8e02ff */
[----:B------:R-:W-:Y:S01]  /*0150*/  CS2R R8, SRZ ;  /* 0x0000000000087805 */ /* 0x000fe2000001ff00 */
[----:B------:R-:W-:Y:S01]  /*0160*/  UMOV UR4, URZ ;  /* 0x000000ff00047c82 */ /* 0x000fe20008000000 */
[----:B------:R-:W-:Y:S01]  /*0170*/  UISETP.NE.AND UP0, UPT, UR5, URZ, UPT ;  /* 0x000000ff0500728c */ /* 0x000fe2000bf05270 */
[----:B------:R-:W-:Y:S10]  /*0180*/  BRA.U !UP1, `(.L_x_1) ;  /* 0x0000000109e47547 */ /* 0x000ff4000b800000 */
[----:B------:R-:W0:Y:S01]  /*0190*/  LDC.64 R8, c[0x0][0x380] ;  /* 0x0000e000ff087b82 */ /* 0x000e220000000a00 */
[----:B------:R-:W-:-:S04]  /*01a0*/  ULOP3.LUT UR4, UR7, 0x7ffffff8, URZ, 0xc0, !UPT ;  /* 0x7ffffff807047892 */ /* 0x000fc8000f8ec0ff */
[----:B------:R-:W-:Y:S01]  /*01b0*/  UIADD3 UR6, UPT, UPT, -UR4, URZ, URZ ;  /* 0x000000ff04067290 */ /* 0x000fe2000fffe1ff */
[----:B0-----:R-:W-:-:S04]  /*01c0*/  IMAD.WIDE.U32 R2, R16, 0x8, R8 ;  /* 0x0000000810027825 */ /* 0x001fc800078e0008 */
[----:B------:R-:W-:Y:S01]  /*01d0*/  IMAD.WIDE.U32 R8, R17, 0x8, R8 ;  /* 0x0000000811087825 */ /* 0x000fe200078e0008 */
[----:B------:R-:W-:Y:S02]  /*01e0*/  IADD3 R2, P0, PT, R2, 0x20, RZ ;  /* 0x0000002002027810 */ /* 0x000fe40007f1e0ff */
[----:B------:R-:W-:-:S03]  /*01f0*/  IADD3 R10, P1, PT, R8, 0x20, RZ ;  /* 0x00000020080a7810 */ /* 0x000fc60007f3e0ff */
[----:B------:R-:W-:Y:S02]  /*0200*/  IMAD.X R3, RZ, RZ, R3, P0 ;  /* 0x000000ffff037224 */ /* 0x000fe400000e0603 */
[----:B------:R-:W-:Y:S01]  /*0210*/  IMAD.X R11, RZ, RZ, R9, P1 ;  /* 0x000000ffff0b7224 */ /* 0x000fe200008e0609 */
[----:B------:R-:W-:-:S07]  /*0220*/  CS2R R8, SRZ ;  /* 0x0000000000087805 */ /* 0x000fce000001ff00 */
.L_x_2:
[----:B------:R-:W2:Y:S04]  /*0230*/  LDG.E.64 R12, desc[UR8][R2.64+-0x20] ;  /* 0xffffe008020c7981 */ /* 0x000ea8000c1e1b00 */
[----:B------:R-:W3:Y:S04]  /*0240*/  LDG.E.64 R22, desc[UR8][R10.64+-0x20] ;  /* 0xffffe0080a167981 */ /* 0x000ee8000c1e1b00 */
[----:B------:R-:W4:Y:S04]  /*0250*/  LDG.E.64 R18, desc[UR8][R2.64+-0x18] ;  /* 0xffffe80802127981 */ /* 0x000f28000c1e1b00 */
[----:B------:R-:W4:Y:S01]  /*0260*/  LDG.E.64 R20, desc[UR8][R10.64+-0x18] ;  /* 0xffffe8080a147981 */ /* 0x000f22000c1e1b00 */
[----:B--2--5:R-:W-:-:S02]  /*0270*/  DADD R12, -R4, R12 ;  /* 0x00000000040c7229 */ /* 0x024fc4000000010c */
[----:B---3--:R-:W-:Y:S02]  /*0280*/  DADD R22, -R6, R22 ;  /* 0x0000000006167229 */ /* 0x008fe40000000116 */
[----:B----4-:R-:W-:Y:S02]  /*0290*/  DADD R18, -R4, R18 ;  /* 0x0000000004127229 */ /* 0x010fe40000000112 */
[----:B------:R-:W-:-:S04]  /*02a0*/  DADD R20, -R6, R20 ;  /* 0x0000000006147229 */ /* 0x000fc80000000114 */
[----:B------:R-:W-:Y:S01]  /*02b0*/  DFMA R8, R12, R22, R8 ;  /* 0x000000160c08722b */ /* 0x000fe20000000008 */
[----:B------:R-:W2:Y:S04]  /*02c0*/  LDG.E.64 R12, desc[UR8][R2.64+-0x10] ;  /* 0xfffff008020c7981 */ /* 0x000ea8000c1e1b00 */
[----:B------:R-:W3:Y:S03]  /*02d0*/  LDG.E.64 R22, desc[UR8][R10.64+-0x10] ;  /* 0xfffff0080a167981 */ /* 0x000ee6000c1e1b00 */
[----:B------:R-:W-:Y:S01]  /*02e0*/  DFMA R8, R18, R20, R8 ;  /* 0x000000141208722b */ /* 0x000fe20000000008 */
[----:B------:R-:W4:Y:S04]  /*02f0*/  LDG.E.64 R18, desc[UR8][R2.64+-0x8] ;  /* 0xfffff80802127981 */ /* 0x000f28000c1e1b00 */
[----:B------:R-:W4:Y:S01]  /*0300*/  LDG.E.64 R20, desc[UR8][R10.64+-0x8] ;  /* 0xfffff8080a147981 */ /* 0x000f22000c1e1b00 */
[----:B--2---:R-:W-:-:S02]  /*0310*/  DADD R12, -R4, R12 ;  /* 0x00000000040c7229 */ /* 0x004fc4000000010c */
[----:B---3--:R-:W-:Y:S02]  /*0320*/  DADD R22, -R6, R22 ;  /* 0x0000000006167229 */ /* 0x008fe40000000116 */
[----:B----4-:R-:W-:-:S06]  /*0330*/  DADD R18, -R4, R18 ;  /* 0x0000000004127229 */ /* 0x010fcc0000000112 */
[----:B------:R-:W-:Y:S02]  /*0340*/  DFMA R22, R12, R22, R8 ;  /* 0x000000160c16722b */ /* 0x000fe40000000008 */
[----:B------:R-:W-:Y:S01]  /*0350*/  DADD R20, -R6, R20 ;  /* 0x0000000006147229 */ /* 0x000fe20000000114 */
        /* <DEDUP_REMOVED lines=13> */
[----:B------:R0:W4:Y:S04]  /*0430*/  LDG.E.64 R22, desc[UR8][R2.64+0x18] ;  /* 0x0000180802167981 */ /* 0x000128000c1e1b00 */
[----:B------:R1:W4:Y:S01]  /*0440*/  LDG.E.64 R20, desc[UR8][R10.64+0x18] ;  /* 0x000018080a147981 */ /* 0x000322000c1e1b00 */
[----:B------:R-:W-:-:S04]  /*0450*/  UIADD3 UR6, UPT, UPT, UR6, 0x8, URZ ;  /* 0x0000000806067890 */ /* 0x000fc8000fffe0ff */
[----:B------:R-:W-:Y:S01]  /*0460*/  UISETP.NE.AND UP1, UPT, UR6, URZ, UPT ;  /* 0x000000ff0600728c */ /* 0x000fe2000bf25270 */
[----:B0-----:R-:W-:Y:S02]  /*0470*/  IADD3 R2, P0, PT, R2, 0x40, RZ ;  /* 0x0000004002027810 */ /* 0x001fe40007f1e0ff */
[----:B-1----:R-:W-:-:S03]  /*0480*/  IADD3 R10, P1, PT, R10, 0x40, RZ ;  /* 0x000000400a0a7810 */ /* 0x002fc60007f3e0ff */
[----:B------:R-:W-:Y:S02]  /*0490*/  IMAD.X R3, RZ, RZ, R3, P0 ;  /* 0x000000ffff037224 */ /* 0x000fe400000e0603 */
[----:B------:R-:W-:Y:S01]  /*04a0*/  IMAD.X R11, RZ, RZ, R11, P1 ;  /* 0x000000ffff0b7224 */ /* 0x000fe200008e060b */
[----:B--2---:R-:W-:Y:S02]  /*04b0*/  DADD R12, -R4, R12 ;  /* 0x00000000040c7229 */ /* 0x004fe4000000010c */
[----:B---3--:R-:W-:Y:S02]  /*04c0*/  DADD R8, -R6, R8 ;  /* 0x0000000006087229 */ /* 0x008fe40000000108 */
[----:B----4-:R-:W-:-:S06]  /*04d0*/  DADD R22, -R4, R22 ;  /* 0x0000000004167229 */ /* 0x010fcc0000000116 */
[----:B------:R-:W-:Y:S02]  /*04e0*/  DFMA R8, R12, R8, R18 ;  /* 0x000000080c08722b */ /* 0x000fe40000000012 */
[----:B------:R-:W-:-:S08]  /*04f0*/  DADD R20, -R6, R20 ;  /* 0x0000000006147229 */ /* 0x000fd00000000114 */
[----:B------:R-:W-:Y:S01]  /*0500*/  DFMA R8, R22, R20, R8 ;  /* 0x000000141608722b */ /* 0x000fe20000000008 */
[----:B------:R-:W-:Y:S10]  /*0510*/  BRA.U UP1, `(.L_x_2) ;  /* 0xfffffffd01447547 */ /* 0x000ff4000b83ffff */
.L_x_1:
[----:B------:R-:W-:Y:S05]  /*0520*/  BRA.U !UP0, `(.L_x_0) ;  /* 0x0000000508407547 */ /* 0x000fea000b800000 */
[----:B------:R-:W-:Y:S02]  /*0530*/  UISETP.GE.U32.AND UP0, UPT, UR5, 0x4, UPT ;  /* 0x000000040500788c */ /* 0x000fe4000bf06070 */
[----:B------:R-:W-:-:S04]  /*0540*/  ULOP3.LUT UR6, UR7, 0x3, URZ, 0xc0, !UPT ;  /* 0x0000000307067892 */ /* 0x000fc8000f8ec0ff */
[----:B------:R-:W-:-:S03]  /*0550*/  UISETP.NE.AND UP1, UPT, UR6, URZ, UPT ;  /* 0x000000ff0600728c */ /* 0x000fc6000bf25270 */
[----:B------:R-:W-:Y:S08]  /*0560*/  BRA.U !UP0, `(.L_x_3) ;  /* 0x00000001088c7547 */ /* 0x000ff0000b800000 */
[----:B------:R-:W0:Y:S01]  /*0570*/  LDC.64 R2, c[0x0][0x380] ;  /* 0x0000e000ff027b82 */ /* 0x000e220000000a00 */
[----:B------:R-:W-:Y:S02]  /*0580*/  VIADD R23, R16, UR4 ;  /* 0x0000000410177c36 */ /* 0x000fe40008000000 */
[----:B------:R-:W-:-:S05]  /*0590*/  VIADD R11, R17, UR4 ;  /* 0x00000004110b7c36 */ /* 0x000fca0008000000 */
[----:B------:R-:W1:Y:S01]  /*05a0*/  LDC.64 R12, c[0x0][0x380] ;  /* 0x0000e000ff0c7b82 */ /* 0x000e620000000a00 */
[----:B0-----:R-:W-:-:S04]  /*05b0*/  IMAD.WIDE.U32 R22, R23, 0x8, R2 ;  /* 0x0000000817167825 */ /* 0x001fc800078e0002 */
[----:B------:R-:W-:Y:S02]  /*05c0*/  IMAD.WIDE.U32 R2, R11, 0x8, R2 ;  /* 0x000000080b027825 */ /* 0x000fe400078e0002 */
[----:B------:R-:W2:Y:S04]  /*05d0*/  LDG.E.64 R22, desc[UR8][R22.64] ;  /* 0x0000000816167981 */ /* 0x000ea8000c1e1b00 */
[----:B------:R-:W3:Y:S01]  /*05e0*/  LDG.E.64 R2, desc[UR8][R2.64] ;  /* 0x0000000802027981 */ /* 0x000ee2000c1e1b00 */
[----:B------:R-:W-:Y:S02]  /*05f0*/  IADD3 R11, P0, PT, R16, UR4, RZ ;  /* 0x00000004100b7c10 */ /* 0x000fe4000ff1e0ff */
[----:B------:R-:W-:-:S03]  /*0600*/  IADD3 R18, P1, PT, R17, UR4, RZ ;  /* 0x0000000411127c10 */ /* 0x000fc6000ff3e0ff */
[----:B------:R-:W-:Y:S01]  /*0610*/  IMAD.X R20, RZ, RZ, RZ, P0 ;  /* 0x000000ffff147224 */ /* 0x000fe200000e06ff */
[CC--:B-1----:R-:W-:Y:S01]  /*0620*/  LEA R10, P0, R11.reuse, R12.reuse, 0x3 ;  /* 0x0000000c0b0a7211 */ /* 0x0c2fe200078018ff */
[----:B------:R-:W-:Y:S01]  /*0630*/  IMAD.X R19, RZ, RZ, RZ, P1 ;  /* 0x000000ffff137224 */ /* 0x000fe200008e06ff */
[C---:B------:R-:W-:Y:S02]  /*0640*/  LEA R12, P1, R18.reuse, R12, 0x3 ;  /* 0x0000000c120c7211 */ /* 0x040fe400078218ff */
[-C--:B------:R-:W-:Y:S02]  /*0650*/  LEA.HI.X R11, R11, R13.reuse, R20, 0x3, P0 ;  /* 0x0000000d0b0b7211 */ /* 0x080fe400000f1c14 */
[----:B------:R-:W-:-:S03]  /*0660*/  LEA.HI.X R13, R18, R13, R19, 0x3, P1 ;  /* 0x0000000d120d7211 */ /* 0x000fc600008f1c13 */
[----:B------:R-:W4:Y:S04]  /*0670*/  LDG.E.64 R24, desc[UR8][R10.64+0x18] ;  /* 0x000018080a187981 */ /* 0x000f28000c1e1b00 */
[----:B------:R-:W4:Y:S04]  /*0680*/  LDG.E.64 R18, desc[UR8][R12.64+0x8] ;  /* 0x000008080c127981 */ /* 0x000f28000c1e1b00 */
[----:B------:R-:W4:Y:S01]  /*0690*/  LDG.E.64 R26, desc[UR8][R12.64+0x18] ;  /* 0x000018080c1a7981 */ /* 0x000f22000c1e1b00 */
[----:B--2--5:R-:W-:Y:S02]  /*06a0*/  DADD R22, -R4, R22 ;  /* 0x0000000004167229 */ /* 0x024fe40000000116 */
[----:B---3--:R-:W-:Y:S01]  /*06b0*/  DADD R20, -R6, R2 ;  /* 0x0000000006147229 */ /* 0x008fe20000000102 */
[----:B------:R-:W2:Y:S07]  /*06c0*/  LDG.E.64 R2, desc[UR8][R10.64+0x8] ;  /* 0x000008080a027981 */ /* 0x000eae000c1e1b00 */
[----:B------:R-:W-:Y:S01]  /*06d0*/  DFMA R22, R22, R20, R8 ;  /* 0x000000141616722b */ /* 0x000fe20000000008 */
[----:B------:R-:W3:Y:S04]  /*06e0*/  LDG.E.64 R8, desc[UR8][R10.64+0x10] ;  /* 0x000010080a087981 */ /* 0x000ee8000c1e1b00 */
[----:B------:R-:W3:Y:S01]  /*06f0*/  LDG.E.64 R20, desc[UR8][R12.64+0x10] ;  /* 0x000010080c147981 */ /* 0x000ee2000c1e1b00 */
[----:B----4-:R-:W-:-:S02]  /*0700*/  DADD R18, -R6, R18 ;  /* 0x0000000006127229 */ /* 0x010fc40000000112 */
[----:B------:R-:W-:Y:S02]  /*0710*/  DADD R24, -R4, R24 ;  /* 0x0000000004187229 */ /* 0x000fe40000000118 */
[----:B------:R-:W-:Y:S01]  /*0720*/  DADD R26, -R6, R26 ;  /* 0x00000000061a7229 */ /* 0x000fe2000000011a */
[----:B------:R-:W-:Y:S01]  /*0730*/  UIADD3 UR4, UPT, UPT, UR4, 0x4, URZ ;  /* 0x0000000404047890 */ /* 0x000fe2000fffe0ff */
[----:B--2---:R-:W-:-:S08]  /*0740*/  DADD R2, -R4, R2 ;  /* 0x0000000004027229 */ /* 0x004fd00000000102 */
[----:B------:R-:W-:Y:S02]  /*0750*/  DFMA R2, R2, R18, R22 ;  /* 0x000000120202722b */ /* 0x000fe40000000016 */
[----:B---3--:R-:W-:Y:S02]  /*0760*/  DADD R8, -R4, R8 ;  /* 0x0000000004087229 */ /* 0x008fe40000000108 */
[----:B------:R-:W-:-:S08]  /*0770*/  DADD R20, -R6, R20 ;  /* 0x0000000006147229 */ /* 0x000fd00000000114 */
[----:B------:R-:W-:-:S08]  /*0780*/  DFMA R8, R8, R20, R2 ;  /* 0x000000140808722b */ /* 0x000fd00000000002 */
[----:B------:R-:W-:-:S11]  /*0790*/  DFMA R8, R24, R26, R8 ;  /* 0x0000001a1808722b */ /* 0x000fd60000000008 */
.L_x_3:
[----:B------:R-:W-:Y:S05]  /*07a0*/  BRA.U !UP1, `(.L_x_0) ;  /* 0x0000000109a07547 */ /* 0x000fea000b800000 */
[----:B------:R-:W-:Y:S02]  /*07b0*/  UISETP.NE.AND UP0, UPT, UR6, 0x1, UPT ;  /* 0x000000010600788c */ /* 0x000fe4000bf05270 */
[----:B------:R-:W-:-:S04]  /*07c0*/  ULOP3.LUT UR5, UR7, 0x1, URZ, 0xc0, !UPT ;  /* 0x0000000107057892 */ /* 0x000fc8000f8ec0ff */
[----:B------:R-:W-:-:S03]  /*07d0*/  UISETP.NE.U32.AND UP1, UPT, UR5, 0x1, UPT ;  /* 0x000000010500788c */ /* 0x000fc6000bf25070 */
[----:B------:R-:W-:Y:S08]  /*07e0*/  BRA.U !UP0, `(.L_x_4) ;  /* 0x0000000108647547 */ /* 0x000ff0000b800000 */
[----:B------:R-:W0:Y:S01]  /*07f0*/  LDC.64 R18, c[0x0][0x380] ;  /* 0x0000e000ff127b82 */ /* 0x000e220000000a00 */
[C---:B------:R-:W-:Y:S01]  /*0800*/  VIADD R13, R16.reuse, UR4 ;  /* 0x00000004100d7c36 */ /* 0x040fe20008000000 */
[----:B------:R-:W-:Y:S01]  /*0810*/  IADD3 R11, P0, PT, R16, UR4, RZ ;  /* 0x00000004100b7c10 */ /* 0x000fe2000ff1e0ff */
[C---:B------:R-:W-:Y:S01]  /*0820*/  VIADD R21, R17.reuse, UR4 ;  /* 0x0000000411157c36 */ /* 0x040fe20008000000 */
[----:B------:R-:W-:-:S03]  /*0830*/  IADD3 R20, P1, PT, R17, UR4, RZ ;  /* 0x0000000411147c10 */ /* 0x000fc6000ff3e0ff */
[----:B------:R-:W-:Y:S01]  /*0840*/  IMAD.X R22, RZ, RZ, RZ, P0 ;  /* 0x000000ffff167224 */ /* 0x000fe200000e06ff */
[----:B------:R-:W1:Y:S01]  /*0850*/  LDC.64 R2, c[0x0][0x380] ;  /* 0x0000e000ff027b82 */ /* 0x000e620000000a00 */
[----:B0-----:R-:W-:-:S04]  /*0860*/  IMAD.WIDE.U32 R12, R13, 0x8, R18 ;  /* 0x000000080d0c7825 */ /* 0x001fc800078e0012 */
[----:B------:R-:W-:Y:S02]  /*0870*/  IMAD.WIDE.U32 R18, R21, 0x8, R18 ;  /* 0x0000000815127825 */ /* 0x000fe400078e0012 */
[----:B------:R-:W2:Y:S02]  /*0880*/  LDG.E.64 R12, desc[UR8][R12.64] ;  /* 0x000000080c0c7981 */ /* 0x000ea4000c1e1b00 */
[----:B------:R-:W-:Y:S01]  /*0890*/  IMAD.X R21, RZ, RZ, RZ, P1 ;  /* 0x000000ffff157224 */ /* 0x000fe200008e06ff */
[CC--:B-1----:R-:W-:Y:S01]  /*08a0*/  LEA R10, P0, R11.reuse, R2.reuse, 0x3 ;  /* 0x000000020b0a7211 */ /* 0x0c2fe200078018ff */
[----:B------:R-:W3:Y:S01]  /*08b0*/  LDG.E.64 R18, desc[UR8][R18.64] ;  /* 0x0000000812127981 */ /* 0x000ee2000c1e1b00 */
[C---:B------:R-:W-:Y:S02]  /*08c0*/  LEA R2, P1, R20.reuse, R2, 0x3 ;  /* 0x0000000214027211 */ /* 0x040fe400078218ff */
[-C--:B------:R-:W-:Y:S02]  /*08d0*/  LEA.HI.X R11, R11, R3.reuse, R22, 0x3, P0 ;  /* 0x000000030b0b7211 */ /* 0x080fe400000f1c16 */
[----:B------:R-:W-:-:S04]  /*08e0*/  LEA.HI.X R3, R20, R3, R21, 0x3, P1 ;  /* 0x0000000314037211 */ /* 0x000fc800008f1c15 */
[----:B------:R-:W4:Y:S04]  /*08f0*/  LDG.E.64 R10, desc[UR8][R10.64+0x8] ;  /* 0x000008080a0a7981 */ /* 0x000f28000c1e1b00 */
[----:B------:R-:W4:Y:S01]  /*0900*/  LDG.E.64 R2, desc[UR8][R2.64+0x8] ;  /* 0x0000080802027981 */ /* 0x000f22000c1e1b00 */
[----:B------:R-:W-:Y:S01]  /*0910*/  UIADD3 UR4, UPT, UPT, UR4, 0x2, URZ ;  /* 0x0000000204047890 */ /* 0x000fe2000fffe0ff */
[----:B--2--5:R-:W-:Y:S02]  /*0920*/  DADD R20, -R4, R12 ;  /* 0x0000000004147229 */ /* 0x024fe4000000010c */
[----:B---3--:R-:W-:-:S08]  /*0930*/  DADD R22, -R6, R18 ;  /* 0x0000000006167229 */ /* 0x008fd00000000112 */
[----:B------:R-:W-:Y:S02]  /*0940*/  DFMA R8, R20, R22, R8 ;  /* 0x000000161408722b */ /* 0x000fe40000000008 */
[----:B----4-:R-:W-:Y:S02]  /*0950*/  DADD R20, -R4, R10 ;  /* 0x0000000004147229 */ /* 0x010fe4000000010a */
[----:B------:R-:W-:-:S08]  /*0960*/  DADD R22, -R6, R2 ;  /* 0x0000000006167229 */ /* 0x000fd00000000102 */
[----:B------:R-:W-:-:S11]  /*0970*/  DFMA R8, R20, R22, R8 ;  /* 0x000000161408722b */ /* 0x000fd60000000008 */
.L_x_4:
[----:B------:R-:W-:Y:S05]  /*0980*/  BRA.U UP1, `(.L_x_0) ;  /* 0x0000000101287547 */ /* 0x000fea000b800000 */
[----:B------:R-:W0:Y:S01]  /*0990*/  LDC.64 R10, c[0x0][0x380] ;  /* 0x0000e000ff0a7b82 */ /* 0x000e220000000a00 */
[----:B------:R-:W-:Y:S02]  /*09a0*/  VIADD R3, R16, UR4 ;  /* 0x0000000410037c36 */ /* 0x000fe40008000000 */
[----:B------:R-:W-:Y:S02]  /*09b0*/  VIADD R17, R17, UR4 ;  /* 0x0000000411117c36 */ /* 0x000fe40008000000 */
[----:B0-----:R-:W-:-:S04]  /*09c0*/  IMAD.WIDE.U32 R2, R3, 0x8, R10 ;  /* 0x0000000803027825 */ /* 0x001fc800078e000a */
[----:B------:R-:W-:Y:S02]  /*09d0*/  IMAD.WIDE.U32 R10, R17, 0x8, R10 ;  /* 0x00000008110a7825 */ /* 0x000fe400078e000a */
[----:B------:R-:W2:Y:S04]  /*09e0*/  LDG.E.64 R2, desc[UR8][R2.64] ;  /* 0x0000000802027981 */ /* 0x000ea8000c1e1b00 */
[----:B------:R-:W3:Y:S01]  /*09f0*/  LDG.E.64 R10, desc[UR8][R10.64] ;  /* 0x000000080a0a7981 */ /* 0x000ee2000c1e1b00 */
[----:B--2--5:R-:W-:Y:S02]  /*0a00*/  DADD R4, -R4, R2 ;  /* 0x0000000004047229 */ /* 0x024fe40000000102 */
[----:B---3--:R-:W-:-:S08]  /*0a10*/  DADD R6, -R6, R10 ;  /* 0x0000000006067229 */ /* 0x008fd0000000010a */
[----:B------:R-:W-:-:S11]  /*0a20*/  DFMA R8, R4, R6, R8 ;  /* 0x000000060408722b */ /* 0x000fd60000000008 */
.L_x_0:
[----:B------:R-:W0:Y:S02]  /*0a30*/  LDC.64 R2, c[0x0][0x390] ;  /* 0x0000e400ff027b82 */ /* 0x000e240000000a00 */
[----:B0----5:R-:W-:-:S04]  /*0a40*/  IMAD.WIDE.U32 R4, R15, 0x8, R2 ;  /* 0x000000080f047825 */ /* 0x021fc800078e0002 */
[----:B------:R-:W-:Y:S02]  /*0a50*/  IMAD.WIDE.U32 R2, R0, 0x8, R2 ;  /* 0x0000000800027825 */ /* 0x000fe400078e0002 */
[----:B------:R-:W2:Y:S04]  /*0a60*/  LDG.E.64 R4, desc[UR8][R4.64] ;  /* 0x0000000804047981 */ /* 0x000ea8000c1e1b00 */
[----:B------:R-:W3:Y:S01]  /*0a70*/  LDG.E.64 R2, desc[UR8][R2.64] ;  /* 0x0000000802027981 */ /* 0x000ee2000c1e1b00 */
[----:B------:R-:W-:Y:S01]  /*0a80*/  UMOV UR4, 0xd9d7bdbb ;  /* 0xd9d7bdbb00047882 */ /* 0x000fe20000000000 */
[----:B------:R-:W-:Y:S02]  /*0a90*/  UMOV UR5, 0x3ddb7cdf ;  /* 0x3ddb7cdf00057882 */ /* 0x000fe40000000000 */
[----:B--2---:R-:W-:-:S06]  /*0aa0*/  DSETP.GT.AND P0, PT, R4, UR4, PT ;  /* 0x0000000404007e2a */ /* 0x004fcc000bf04000 */
[----:B---3--:R-:W-:-:S14]  /*0ab0*/  DSETP.LEU.OR P0, PT, R2, UR4, !P0 ;  /* 0x0000000402007e2a */ /* 0x008fdc000c70b400 */
[----:B------:R-:W-:Y:S05]  /*0ac0*/  @P0 BRA `(.L_x_5) ;  /* 0x00000000006c0947 */ /* 0x000fea0003800000 */
[----:B------:R-:W0:Y:S01]  /*0ad0*/  I2F.F64 R6, UR7 ;  /* 0x0000000700067d12 */ /* 0x000e220008201c00 */
[----:B------:R-:W-:Y:S01]  /*0ae0*/  FSETP.GEU.AND P1, PT, |R9|, 6.5827683646048100446e-37, PT ;  /* 0x036000000900780b */ /* 0x000fe20003f2e200 */
[----:B0-----:R-:W-:Y:S01]  /*0af0*/  DMUL R6, R2, R6 ;  /* 0x0000000602067228 */ /* 0x001fe20000000000 */
[----:B------:R-:W-:-:S07]  /*0b00*/  IMAD.MOV.U32 R2, RZ, RZ, 0x1 ;  /* 0x00000001ff027424 */ /* 0x000fce00078e00ff */
[----:B------:R-:W-:-:S06]  /*0b10*/  DMUL R4, R4, R6 ;  /* 0x0000000604047228 */ /* 0x000fcc0000000000 */
[----:B------:R-:W0:Y:S02]  /*0b20*/  MUFU.RCP64H R3, R5 ;  /* 0x0000000500037308 */ /* 0x000e240000001800 */
[----:B0-----:R-:W-:-:S08]  /*0b30*/  DFMA R6, -R4, R2, 1 ;  /* 0x3ff000000406742b */ /* 0x001fd00000000102 */
[----:B------:R-:W-:-:S08]  /*0b40*/  DFMA R6, R6, R6, R6 ;  /* 0x000000060606722b */ /* 0x000fd00000000006 */
[----:B------:R-:W-:-:S08]  /*0b50*/  DFMA R6, R2, R6, R2 ;  /* 0x000000060206722b */ /* 0x000fd00000000002 */
[----:B------:R-:W-:-:S08]  /*0b60*/  DFMA R2, -R4, R6, 1 ;  /* 0x3ff000000402742b */ /* 0x000fd00000000106 */
[----:B------:R-:W-:-:S08]  /*0b70*/  DFMA R2, R6, R2, R6 ;  /* 0x000000020602722b */ /* 0x000fd00000000006 */
[----:B------:R-:W-:-:S08]  /*0b80*/  DMUL R6, R2, R8 ;  /* 0x0000000802067228 */ /* 0x000fd00000000000 */
[----:B------:R-:W-:-:S08]  /*0b90*/  DFMA R10, -R4, R6, R8 ;  /* 0x00000006040a722b */ /* 0x000fd00000000108 */
[----:B------:R-:W-:-:S10]  /*0ba0*/  DFMA R2, R2, R10, R6 ;  /* 0x0000000a0202722b */ /* 0x000fd40000000006 */
[----:B------:R-:W-:-:S05]  /*0bb0*/  FFMA R6, RZ, R5, R3 ;  /* 0x00000005ff067223 */ /* 0x000fca0000000003 */
[----:B------:R-:W-:-:S13]  /*0bc0*/  FSETP.GT.AND P0, PT, |R6|, 1.469367938527859385e-39, PT ;  /* 0x001000000600780b */ /* 0x000fda0003f04200 */
[----:B------:R-:W-:Y:S05]  /*0bd0*/  @P0 BRA P1, `(.L_x_6) ;  /* 0x0000000000100947 */ /* 0x000fea0000800000 */
[----:B------:R-:W-:Y:S01]  /*0be0*/  IMAD.MOV.U32 R11, RZ, RZ, R8 ;  /* 0x000000ffff0b7224 */ /* 0x000fe200078e0008 */
[----:B------:R-:W-:Y:S01]  /*0bf0*/  MOV R10, 0xc20 ;  /* 0x00000c20000a7802 */ /* 0x000fe20000000f00 */
[----:B------:R-:W-:-:S07]  /*0c00*/  IMAD.MOV.U32 R14, RZ, RZ, R9 ;  /* 0x000000ffff0e7224 */ /* 0x000fce00078e0009 */
[----:B------:R-:W-:Y:S05]  /*0c10*/  CALL.REL.NOINC `($__internal_0_$__cuda_sm20_div_rn_f64_full) ;  /* 0x00000000002c7944 */ /* 0x000fea0003c00000 */
.L_x_6:
[----:B------:R-:W0:Y:S08]  /*0c20*/  LDC R6, c[0x0][0x3a4] ;  /* 0x0000e900ff067b82 */ /* 0x000e300000000800 */
[----:B------:R-:W1:Y:S01]  /*0c30*/  LDC.64 R4, c[0x0][0x398] ;  /* 0x0000e600ff047b82 */ /* 0x000e620000000a00 */
[----:B0-----:R-:W-:-:S04]  /*0c40*/  IMAD R15, R0, R6, R15 ;  /* 0x00000006000f7224 */ /* 0x001fc800078e020f */
[----:B-1----:R-:W-:-:S05]  /*0c50*/  IMAD.WIDE.U32 R4, R15, 0x8, R4 ;  /* 0x000000080f047825 */ /* 0x002fca00078e0004 */
[----:B------:R-:W-:Y:S01]  /*0c60*/  STG.E.64 desc[UR8][R4.64], R2 ;  /* 0x0000000204007986 */ /* 0x000fe2000c101b08 */
[----:B------:R-:W-:Y:S05]  /*0c70*/  EXIT ;  /* 0x000000000000794d */ /* 0x000fea0003800000 */
.L_x_5:
[----:B------:R-:W0:Y:S01]  /*0c80*/  LDC.64 R2, c[0x0][0x398] ;  /* 0x0000e600ff027b82 */ /* 0x000e220000000a00 */
[----:B------:R-:W-:-:S04]  /*0c90*/  IMAD R15, R0, R14, R15 ;  /* 0x0000000e000f7224 */ /* 0x000fc800078e020f */
[----:B0-----:R-:W-:-:S05]  /*0ca0*/  IMAD.WIDE.U32 R2, R15, 0x8, R2 ;  /* 0x000000080f027825 */ /* 0x001fca00078e0002 */
[----:B------:R-:W-:Y:S01]  /*0cb0*/  STG.E.64 desc[UR8][R2.64], RZ ;  /* 0x000000ff02007986 */ /* 0x000fe2000c101b08 */
[----:B------:R-:W-:Y:S05]  /*0cc0*/  EXIT ;  /* 0x000000000000794d */ /* 0x000fea0003800000 */
        .weak           $__internal_0_$__cuda_sm20_div_rn_f64_full
        .type           $__internal_0_$__cuda_sm20_div_rn_f64_full,@function
        .size           $__internal_0_$__cuda_sm20_div_rn_f64_full,(.L_x_47 - $__internal_0_$__cuda_sm20_div_rn_f64_full)
$__internal_0_$__cuda_sm20_div_rn_f64_full:
[C---:B------:R-:W-:Y:S01]  /*0cd0*/  FSETP.GEU.AND P0, PT, |R5|.reuse, 1.469367938527859385e-39, PT ;  /* 0x001000000500780b */ /* 0x040fe20003f0e200 */
[--C-:B------:R-:W-:Y:S01]  /*0ce0*/  IMAD.MOV.U32 R8, RZ, RZ, R4.reuse ;  /* 0x000000ffff087224 */ /* 0x100fe200078e0004 */
[C---:B------:R-:W-:Y:S01]  /*0cf0*/  LOP3.LUT R2, R5.reuse, 0x800fffff, RZ, 0xc0, !PT ;  /* 0x800fffff05027812 */ /* 0x040fe200078ec0ff */
[----:B------:R-:W-:Y:S01]  /*0d00*/  IMAD.MOV.U32 R9, RZ, RZ, R5 ;  /* 0x000000ffff097224 */ /* 0x000fe200078e0005 */
[----:B------:R-:W-:Y:S01]  /*0d10*/  LOP3.LUT R18, R5, 0x7ff00000, RZ, 0xc0, !PT ;  /* 0x7ff0000005127812 */ /* 0x000fe200078ec0ff */
[----:B------:R-:W-:Y:S01]  /*0d20*/  IMAD.MOV.U32 R12, RZ, RZ, 0x1 ;  /* 0x00000001ff0c7424 */ /* 0x000fe200078e00ff */
[----:B------:R-:W-:Y:S01]  /*0d30*/  LOP3.LUT R3, R2, 0x3ff00000, RZ, 0xfc, !PT ;  /* 0x3ff0000002037812 */ /* 0x000fe200078efcff */
[----:B------:R-:W-:-:S06]  /*0d40*/  IMAD.MOV.U32 R2, RZ, RZ, R4 ;  /* 0x000000ffff027224 */ /* 0x000fcc00078e0004 */
[----:B------:R-:W-:-:S06]  /*0d50*/  @!P0 DMUL R2, R8, 8.98846567431157953865e+307 ;  /* 0x7fe0000008028828 */ /* 0x000fcc0000000000 */
[----:B------:R-:W0:Y:S02]  /*0d60*/  MUFU.RCP64H R13, R3 ;  /* 0x00000003000d7308 */ /* 0x000e240000001800 */
[----:B0-----:R-:W-:-:S08]  /*0d70*/  DFMA R6, R12, -R2, 1 ;  /* 0x3ff000000c06742b */ /* 0x001fd00000000802 */
[----:B------:R-:W-:-:S08]  /*0d80*/  DFMA R6, R6, R6, R6 ;  /* 0x000000060606722b */ /* 0x000fd00000000006 */
[----:B------:R-:W-:Y:S01]  /*0d90*/  DFMA R12, R12, R6, R12 ;  /* 0x000000060c0c722b */ /* 0x000fe2000000000c */
[----:B------:R-:W-:Y:S01]  /*0da0*/  IMAD.MOV.U32 R7, RZ, RZ, R14 ;  /* 0x000000ffff077224 */ /* 0x000fe200078e000e */
[----:B------:R-:W-:Y:S01]  /*0db0*/  MOV R14, 0x1ca00000 ;  /* 0x1ca00000000e7802 */ /* 0x000fe20000000f00 */
[----:B------:R-:W-:-:S03]  /*0dc0*/  IMAD.MOV.U32 R6, RZ, RZ, R11 ;  /* 0x000000ffff067224 */ /* 0x000fc600078e000b */
[----:B------:R-:W-:Y:S02]  /*0dd0*/  LOP3.LUT R11, R7, 0x7ff00000, RZ, 0xc0, !PT ;  /* 0x7ff00000070b7812 */ /* 0x000fe400078ec0ff */
[----:B------:R-:W-:Y:S01]  /*0de0*/  DFMA R16, R12, -R2, 1 ;  /* 0x3ff000000c10742b */ /* 0x000fe20000000802 */
[----:B------:R-:W-:Y:S01]  /*0df0*/  IMAD.MOV.U32 R4, RZ, RZ, R6 ;  /* 0x000000ffff047224 */ /* 0x000fe200078e0006 */
[----:B------:R-:W-:Y:S01]  /*0e00*/  ISETP.GE.U32.AND P1, PT, R11, R18, PT ;  /* 0x000000120b00720c */ /* 0x000fe20003f26070 */
[----:B------:R-:W-:-:S03]  /*0e10*/  IMAD.MOV.U32 R21, RZ, RZ, R11 ;  /* 0x000000ffff157224 */ /* 0x000fc600078e000b */
[----:B------:R-:W-:Y:S02]  /*0e20*/  SEL R5, R14, 0x63400000, !P1 ;  /* 0x634000000e057807 */ /* 0x000fe40004800000 */
[----:B------:R-:W-:Y:S01]  /*0e30*/  DFMA R12, R12, R16, R12 ;  /* 0x000000100c0c722b */ /* 0x000fe2000000000c */
[----:B------:R-:W-:Y:S02]  /*0e40*/  FSETP.GEU.AND P1, PT, |R7|, 1.469367938527859385e-39, PT ;  /* 0x001000000700780b */ /* 0x000fe40003f2e200 */
[----:B------:R-:W-:-:S11]  /*0e50*/  LOP3.LUT R5, R5, 0x800fffff, R7, 0xf8, !PT ;  /* 0x800fffff05057812 */ /* 0x000fd600078ef807 */
[----:B------:R-:W-:Y:S05]  /*0e60*/  @P1 BRA `(.L_x_7) ;  /* 0x0000000000201947 */ /* 0x000fea0003800000 */
[----:B------:R-:W-:-:S04]  /*0e70*/  LOP3.LUT R16, R9, 0x7ff00000, RZ, 0xc0, !PT ;  /* 0x7ff0000009107812 */ /* 0x000fc800078ec0ff */
[----:B------:R-:W-:Y:S01]  /*0e80*/  ISETP.GE.U32.AND P1, PT, R11, R16, PT ;  /* 0x000000100b00720c */ /* 0x000fe20003f26070 */
[----:B------:R-:W-:-:S03]  /*0e90*/  IMAD.MOV.U32 R16, RZ, RZ, RZ ;  /* 0x000000ffff107224 */ /* 0x000fc600078e00ff */
[----:B------:R-:W-:-:S04]  /*0ea0*/  SEL R17, R14, 0x63400000, !P1 ;  /* 0x634000000e117807 */ /* 0x000fc80004800000 */
[----:B------:R-:W-:-:S04]  /*0eb0*/  LOP3.LUT R17, R17, 0x80000000, R7, 0xf8, !PT ;  /* 0x8000000011117812 */ /* 0x000fc800078ef807 */
[----:B------:R-:W-:-:S06]  /*0ec0*/  LOP3.LUT R17, R17, 0x100000, RZ, 0xfc, !PT ;  /* 0x0010000011117812 */ /* 0x000fcc00078efcff */
[----:B------:R-:W-:-:S10]  /*0ed0*/  DFMA R4, R4, 2, -R16 ;  /* 0x400000000404782b */ /* 0x000fd40000000810 */
[----:B------:R-:W-:-:S07]  /*0ee0*/  LOP3.LUT R21, R5, 0x7ff00000, RZ, 0xc0, !PT ;  /* 0x7ff0000005157812 */ /* 0x000fce00078ec0ff */
.L_x_7:
[----:B------:R-:W-:Y:S01]  /*0ef0*/  IMAD.MOV.U32 R20, RZ, RZ, R18 ;  /* 0x000000ffff147224 */ /* 0x000fe200078e0012 */
[----:B------:R-:W-:Y:S01]  /*0f00*/  @!P0 LOP3.LUT R20, R3, 0x7ff00000, RZ, 0xc0, !PT ;  /* 0x7ff0000003148812 */ /* 0x000fe200078ec0ff */
[----:B------:R-:W-:Y:S01]  /*0f10*/  VIADD R22, R21, 0xffffffff ;  /* 0xffffffff15167836 */ /* 0x000fe20000000000 */
[----:B------:R-:W-:-:S03]  /*0f20*/  DMUL R16, R12, R4 ;  /* 0x000000040c107228 */ /* 0x000fc60000000000 */
[----:B------:R-:W-:Y:S01]  /*0f30*/  VIADD R23, R20, 0xffffffff ;  /* 0xffffffff14177836 */ /* 0x000fe20000000000 */
[----:B------:R-:W-:-:S04]  /*0f40*/  ISETP.GT.U32.AND P0, PT, R22, 0x7feffffe, PT ;  /* 0x7feffffe1600780c */ /* 0x000fc80003f04070 */
[----:B------:R-:W-:Y:S01]  /*0f50*/  ISETP.GT.U32.OR P0, PT, R23, 0x7feffffe, P0 ;  /* 0x7feffffe1700780c */ /* 0x000fe20000704470 */
[----:B------:R-:W-:-:S08]  /*0f60*/  DFMA R18, R16, -R2, R4 ;  /* 0x800000021012722b */ /* 0x000fd00000000004 */
[----:B------:R-:W-:-:S04]  /*0f70*/  DFMA R12, R12, R18, R16 ;  /* 0x000000120c0c722b */ /* 0x000fc80000000010 */
[----:B------:R-:W-:Y:S07]  /*0f80*/  @P0 BRA `(.L_x_8) ;  /* 0x00000000006c0947 */ /* 0x000fee0003800000 */
[----:B------:R-:W-:-:S04]  /*0f90*/  LOP3.LUT R16, R9, 0x7ff00000, RZ, 0xc0, !PT ;  /* 0x7ff0000009107812 */ /* 0x000fc800078ec0ff */
[CC--:B------:R-:W-:Y:S02]  /*0fa0*/  VIADDMNMX R6, R11.reuse, -R16.reuse, 0xb9600000, !PT ;  /* 0xb96000000b067446 */ /* 0x0c0fe40007800910 */
[----:B------:R-:W-:Y:S02]  /*0fb0*/  ISETP.GE.U32.AND P0, PT, R11, R16, PT ;  /* 0x000000100b00720c */ /* 0x000fe40003f06070 */
[----:B------:R-:W-:Y:S02]  /*0fc0*/  VIMNMX R6, PT, PT, R6, 0x46a00000, PT ;  /* 0x46a0000006067848 */ /* 0x000fe40003fe0100 */
[----:B------:R-:W-:-:S05]  /*0fd0*/  SEL R11, R14, 0x63400000, !P0 ;  /* 0x634000000e0b7807 */ /* 0x000fca0004000000 */
[----:B------:R-:W-:Y:S02]  /*0fe0*/  IMAD.IADD R11, R6, 0x1, -R11 ;  /* 0x00000001060b7824 */ /* 0x000fe400078e0a0b */
[----:B------:R-:W-:Y:S02]  /*0ff0*/  IMAD.MOV.U32 R6, RZ, RZ, RZ ;  /* 0x000000ffff067224 */ /* 0x000fe400078e00ff */
[----:B------:R-:W-:-:S06]  /*1000*/  VIADD R7, R11, 0x7fe00000 ;  /* 0x7fe000000b077836 */ /* 0x000fcc0000000000 */
[----:B------:R-:W-:-:S10]  /*1010*/  DMUL R16, R12, R6 ;  /* 0x000000060c107228 */ /* 0x000fd40000000000 */
[----:B------:R-:W-:-:S13]  /*1020*/  FSETP.GTU.AND P0, PT, |R17|, 1.469367938527859385e-39, PT ;  /* 0x001000001100780b */ /* 0x000fda0003f0c200 */
[----:B------:R-:W-:Y:S05]  /*1030*/  @P0 BRA `(.L_x_9) ;  /* 0x0000000000940947 */ /* 0x000fea0003800000 */
[----:B------:R-:W-:Y:S01]  /*1040*/  DFMA R2, R12, -R2, R4 ;  /* 0x800000020c02722b */ /* 0x000fe20000000004 */
[----:B------:R-:W-:-:S09]  /*1050*/  IMAD.MOV.U32 R6, RZ, RZ, RZ ;  /* 0x000000ffff067224 */ /* 0x000fd200078e00ff */
[C---:B------:R-:W-:Y:S02]  /*1060*/  FSETP.NEU.AND P0, PT, R3.reuse, RZ, PT ;  /* 0x000000ff0300720b */ /* 0x040fe40003f0d000 */
[----:B------:R-:W-:-:S04]  /*1070*/  LOP3.LUT R9, R3, 0x80000000, R9, 0x48, !PT ;  /* 0x8000000003097812 */ /* 0x000fc800078e4809 */
[----:B------:R-:W-:-:S07]  /*1080*/  LOP3.LUT R7, R9, R7, RZ, 0xfc, !PT ;  /* 0x0000000709077212 */ /* 0x000fce00078efcff */
[----:B------:R-:W-:Y:S05]  /*1090*/  @!P0 BRA `(.L_x_9) ;  /* 0x00000000007c8947 */ /* 0x000fea0003800000 */
[----:B------:R-:W-:Y:S01]  /*10a0*/  IMAD.MOV R3, RZ, RZ, -R11 ;  /* 0x000000ffff037224 */ /* 0x000fe200078e0a0b */
[----:B------:R-:W-:Y:S01]  /*10b0*/  MOV R2, RZ ;  /* 0x000000ff00027202 */ /* 0x000fe20000000f00 */
[----:B------:R-:W-:-:S05]  /*10c0*/  DMUL.RP R6, R12, R6 ;  /* 0x000000060c067228 */ /* 0x000fca0000008000 */
[----:B------:R-:W-:-:S05]  /*10d0*/  DFMA R2, R16, -R2, R12 ;  /* 0x800000021002722b */ /* 0x000fca000000000c */
[----:B------:R-:W-:Y:S02]  /*10e0*/  LOP3.LUT R9, R7, R9, RZ, 0x3c, !PT ;  /* 0x0000000907097212 */ /* 0x000fe400078e3cff */
[----:B------:R-:W-:-:S04]  /*10f0*/  IADD3 R2, PT, PT, -R11, -0x43300000, RZ ;  /* 0xbcd000000b027810 */ /* 0x000fc80007ffe1ff */
[----:B------:R-:W-:-:S04]  /*1100*/  FSETP.NEU.AND P0, PT, |R3|, R2, PT ;  /* 0x000000020300720b */ /* 0x000fc80003f0d200 */
[----:B------:R-:W-:Y:S02]  /*1110*/  FSEL R16, R6, R16, !P0 ;  /* 0x0000001006107208 */ /* 0x000fe40004000000 */
[----:B------:R-:W-:Y:S01]  /*1120*/  FSEL R17, R9, R17, !P0 ;  /* 0x0000001109117208 */ /* 0x000fe20004000000 */
[----:B------:R-:W-:Y:S06]  /*1130*/  BRA `(.L_x_9) ;  /* 0x0000000000547947 */ /* 0x000fec0003800000 */
.L_x_8:
[----:B------:R-:W-:-:S14]  /*1140*/  DSETP.NAN.AND P0, PT, R6, R6, PT ;  /* 0x000000060600722a */ /* 0x000fdc0003f08000 */
[----:B------:R-:W-:Y:S05]  /*1150*/  @P0 BRA `(.L_x_10) ;  /* 0x0000000000440947 */ /* 0x000fea0003800000 */
[----:B------:R-:W-:-:S14]  /*1160*/  DSETP.NAN.AND P0, PT, R8, R8, PT ;  /* 0x000000080800722a */ /* 0x000fdc0003f08000 */
[----:B------:R-:W-:Y:S05]  /*1170*/  @P0 BRA `(.L_x_11) ;  /* 0x0000000000300947 */ /* 0x000fea0003800000 */
[----:B------:R-:W-:Y:S01]  /*1180*/  ISETP.NE.AND P0, PT, R21, R20, PT ;  /* 0x000000141500720c */ /* 0x000fe20003f05270 */
[----:B------:R-:W-:Y:S02]  /*1190*/  IMAD.MOV.U32 R16, RZ, RZ, 0x0 ;  /* 0x00000000ff107424 */ /* 0x000fe400078e00ff */
[----:B------:R-:W-:-:S10]  /*11a0*/  IMAD.MOV.U32 R17, RZ, RZ, -0x80000 ;  /* 0xfff80000ff117424 */ /* 0x000fd400078e00ff */
[----:B------:R-:W-:Y:S05]  /*11b0*/  @!P0 BRA `(.L_x_9) ;  /* 0x0000000000348947 */ /* 0x000fea0003800000 */
[----:B------:R-:W-:Y:S02]  /*11c0*/  ISETP.NE.AND P0, PT, R21, 0x7ff00000, PT ;  /* 0x7ff000001500780c */ /* 0x000fe40003f05270 */
[----:B------:R-:W-:Y:S02]  /*11d0*/  LOP3.LUT R17, R7, 0x80000000, R9, 0x48, !PT ;  /* 0x8000000007117812 */ /* 0x000fe400078e4809 */
[----:B------:R-:W-:-:S13]  /*11e0*/  ISETP.EQ.OR P0, PT, R20, RZ, !P0 ;  /* 0x000000ff1400720c */ /* 0x000fda0004702670 */
[----:B------:R-:W-:Y:S01]  /*11f0*/  @P0 LOP3.LUT R2, R17, 0x7ff00000, RZ, 0xfc, !PT ;  /* 0x7ff0000011020812 */ /* 0x000fe200078efcff */
[----:B------:R-:W-:Y:S02]  /*1200*/  @!P0 IMAD.MOV.U32 R16, RZ, RZ, RZ ;  /* 0x000000ffff108224 */ /* 0x000fe400078e00ff */
[----:B------:R-:W-:Y:S02]  /*1210*/  @P0 IMAD.MOV.U32 R16, RZ, RZ, RZ ;  /* 0x000000ffff100224 */ /* 0x000fe400078e00ff */
[----:B------:R-:W-:Y:S01]  /*1220*/  @P0 IMAD.MOV.U32 R17, RZ, RZ, R2 ;  /* 0x000000ffff110224 */ /* 0x000fe200078e0002 */
[----:B------:R-:W-:Y:S06]  /*1230*/  BRA `(.L_x_9) ;  /* 0x0000000000147947 */ /* 0x000fec0003800000 */
.L_x_11:
[----:B------:R-:W-:Y:S01]  /*1240*/  LOP3.LUT R17, R9, 0x80000, RZ, 0xfc, !PT ;  /* 0x0008000009117812 */ /* 0x000fe200078efcff */
[----:B------:R-:W-:Y:S01]  /*1250*/  IMAD.MOV.U32 R16, RZ, RZ, R8 ;  /* 0x000000ffff107224 */ /* 0x000fe200078e0008 */
[----:B------:R-:W-:Y:S06]  /*1260*/  BRA `(.L_x_9) ;  /* 0x0000000000087947 */ /* 0x000fec0003800000 */
.L_x_10:
[----:B------:R-:W-:Y:S01]  /*1270*/  LOP3.LUT R17, R7, 0x80000, RZ, 0xfc, !PT ;  /* 0x0008000007117812 */ /* 0x000fe200078efcff */
[----:B------:R-:W-:-:S07]  /*1280*/  IMAD.MOV.U32 R16, RZ, RZ, R6 ;  /* 0x000000ffff107224 */ /* 0x000fce00078e0006 */
.L_x_9:
[----:B------:R-:W-:Y:S02]  /*1290*/  IMAD.MOV.U32 R11, RZ, RZ, 0x0 ;  /* 0x00000000ff0b7424 */ /* 0x000fe400078e00ff */
[----:B------:R-:W-:Y:S02]  /*12a0*/  IMAD.MOV.U32 R2, RZ, RZ, R16 ;  /* 0x000000ffff027224 */ /* 0x000fe400078e0010 */
[----:B------:R-:W-:Y:S01]  /*12b0*/  IMAD.MOV.U32 R3, RZ, RZ, R17 ;  /* 0x000000ffff037224 */ /* 0x000fe200078e0011 */
[----:B------:R-:W-:Y:S06]  /*12c0*/  RET.REL.NODEC R10 `(_Z11corr_kernelPdS_S_S_ii) ;  /* 0xffffffec0a4c7950 */ /* 0x000fec0003c3ffff */
.L_x_12:
[----:B------:R-:W-:-:S00]  /*12d0*/  BRA `(.L_x_12) ;  /* 0xfffffffc00fc7947 */ /* 0x000fc0000383ffff */
[----:B------:R-:W-:-:S00]  /*12e0*/  NOP ;  /* 0x0000000000007918 */ /* 0x000fc00000000000 */
        /* <DEDUP_REMOVED lines=9> */
.L_x_47:


//--------------------- .text._Z13stddev_kernelPdS_S_ii --------------------------
	.section	.text._Z13stddev_kernelPdS_S_ii,"ax",@progbits
	.align	128
        .global         _Z13stddev_kernelPdS_S_ii
        .type           _Z13stddev_kernelPdS_S_ii,@function
        .size           _Z13stddev_kernelPdS_S_ii,(.L_x_49 - _Z13stddev_kernelPdS_S_ii)
        .other          _Z13stddev_kernelPdS_S_ii,@"STO_CUDA_ENTRY STV_DEFAULT"
_Z13stddev_kernelPdS_S_ii:
.text._Z13stddev_kernelPdS_S_ii:
[----:B------:R-:W-:Y:S01]  /*0000*/  LDC R1, c[0x0][0x37c] ;  /* 0x0000df00ff017b82 */ /* 0x000fe20000000800 */
[----:B------:R-:W0:Y:S07]  /*0010*/  S2R R3, SR_TID.X ;  /* 0x0000000000037919 */ /* 0x000e2e0000002100 */
[----:B------:R-:W0:Y:S01]  /*0020*/  S2UR UR4, SR_CTAID.X ;  /* 0x00000000000479c3 */ /* 0x000e220000002500 */
[----:B------:R-:W1:Y:S07]  /*0030*/  LDCU UR5, c[0x0][0x39c] ;  /* 0x00007380ff0577ac */ /* 0x000e6e0008000800 */
[----:B------:R-:W0:Y:S02]  /*0040*/  LDC R0, c[0x0][0x360] ;  /* 0x0000d800ff007b82 */ /* 0x000e240000000800 */
[----:B0-----:R-:W-:-:S05]  /*0050*/  IMAD R0, R0, UR4, R3 ;  /* 0x0000000400007c24 */ /* 0x001fca000f8e0203 */
[----:B-1----:R-:W-:-:S13]  /*0060*/  ISETP.GE.AND P0, PT, R0, UR5, PT ;  /* 0x0000000500007c0c */ /* 0x002fda000bf06270 */
[----:B------:R-:W-:Y:S05]  /*0070*/  @P0 EXIT ;  /* 0x000000000000094d */ /* 0x000fea0003800000 */
[----:B------:R-:W0:Y:S01]  /*0080*/  LDCU UR12, c[0x0][0x398] ;  /* 0x00007300ff0c77ac */ /* 0x000e220008000800 */
[----:B------:R-:W-:Y:S01]  /*0090*/  CS2R R10, SRZ ;  /* 0x00000000000a7805 */ /* 0x000fe2000001ff00 */
[----:B------:R-:W1:Y:S01]  /*00a0*/  LDCU.64 UR10, c[0x0][0x358] ;  /* 0x00006b00ff0a77ac */ /* 0x000e620008000a00 */
[----:B0-----:R-:W-:-:S09]  /*00b0*/  UISETP.GE.AND UP0, UPT, UR12, 0x1, UPT ;  /* 0x000000010c00788c */ /* 0x001fd2000bf06270 */
[----:B-1----:R-:W-:Y:S05]  /*00c0*/  BRA.U !UP0, `(.L_x_13) ;  /* 0x0000000908287547 */ /* 0x002fea000b800000 */
[----:B------:R-:W0:Y:S02]  /*00d0*/  LDC.64 R2, c[0x0][0x388] ;  /* 0x0000e200ff027b82 */ /* 0x000e240000000a00 */
[----:B0-----:R-:W-:-:S06]  /*00e0*/  IMAD.WIDE R2, R0, 0x8, R2 ;  /* 0x0000000800027825 */ /* 0x001fcc00078e0202 */
[----:B------:R-:W5:Y:S01]  /*00f0*/  LDG.E.64 R2, desc[UR10][R2.64] ;  /* 0x0000000a02027981 */ /* 0x000f62000c1e1b00 */
[----:B------:R-:W-:Y:S02]  /*0100*/  UISETP.GE.U32.AND UP1, UPT, UR12, 0x10, UPT ;  /* 0x000000100c00788c */ /* 0x000fe4000bf26070 */
[----:B------:R-:W-:Y:S01]  /*0110*/  IMAD R17, R0, UR12, RZ ;  /* 0x0000000c00117c24 */ /* 0x000fe2000f8e02ff */
[----:B------:R-:W-:Y:S01]  /*0120*/  ULOP3.LUT UR8, UR12, 0xf, URZ, 0xc0, !UPT ;  /* 0x0000000f0c087892 */ /* 0x000fe2000f8ec0ff */
[----:B------:R-:W-:Y:S01]  /*0130*/  CS2R R10, SRZ ;  /* 0x00000000000a7805 */ /* 0x000fe2000001ff00 */
[----:B------:R-:W-:Y:S02]  /*0140*/  UMOV UR4, URZ ;  /* 0x000000ff00047c82 */ /* 0x000fe40008000000 */
[----:B------:R-:W-:Y:S02]  /*0150*/  UISETP.NE.AND UP0, UPT, UR8, URZ, UPT ;  /* 0x000000ff0800728c */ /* 0x000fe4000bf05270 */
[----:B------:R-:W-:Y:S09]  /*0160*/  BRA.U !UP1, `(.L_x_14) ;  /* 0x0000000109f87547 */ /* 0x000ff2000b800000 */
[----:B------:R-:W0:Y:S01]  /*0170*/  LDCU.64 UR6, c[0x0][0x380] ;  /* 0x00007000ff0677ac */ /* 0x000e220008000a00 */
[----:B------:R-:W-:Y:S01]  /*0180*/  IMAD.MOV.U32 R16, RZ, RZ, R17 ;  /* 0x000000ffff107224 */ /* 0x000fe200078e0011 */
[----:B------:R-:W-:Y:S01]  /*0190*/  CS2R R10, SRZ ;  /* 0x00000000000a7805 */ /* 0x000fe2000001ff00 */
[----:B------:R-:W-:-:S04]  /*01a0*/  ULOP3.LUT UR4, UR12, 0x7ffffff0, URZ, 0xc0, !UPT ;  /* 0x7ffffff00c047892 */ /* 0x000fc8000f8ec0ff */
[----:B------:R-:W-:Y:S02]  /*01b0*/  UIADD3 UR9, UPT, UPT, -UR4, URZ, URZ ;  /* 0x000000ff04097290 */ /* 0x000fe4000fffe1ff */
[----:B0-----:R-:W-:-:S04]  /*01c0*/  UIADD3 UR5, UP1, UPT, UR6, 0x40, URZ ;  /* 0x0000004006057890 */ /* 0x001fc8000ff3e0ff */
[----:B------:R-:W-:-:S12]  /*01d0*/  UIADD3.X UR6, UPT, UPT, URZ, UR7, URZ, UP1, !UPT ;  /* 0x00000007ff067290 */ /* 0x000fd80008ffe4ff */
.L_x_15:
[----:B------:R-:W-:Y:S02]  /*01e0*/  IMAD.U32 R4, RZ, RZ, UR5 ;  /* 0x00000005ff047e24 */ /* 0x000fe4000f8e00ff */
[----:B------:R-:W-:Y:S02]  /*01f0*/  IMAD.U32 R5, RZ, RZ, UR6 ;  /* 0x00000006ff057e24 */ /* 0x000fe4000f8e00ff */
[----:B------:R-:W-:-:S05]  /*0200*/  IMAD.WIDE R4, R16, 0x8, R4 ;  /* 0x0000000810047825 */ /* 0x000fca00078e0204 */
[----:B------:R-:W2:Y:S04]  /*0210*/  LDG.E.64 R8, desc[UR10][R4.64+-0x40] ;  /* 0xffffc00a04087981 */ /* 0x000ea8000c1e1b00 */
[----:B------:R-:W3:Y:S04]  /*0220*/  LDG.E.64 R22, desc[UR10][R4.64+-0x38] ;  /* 0xffffc80a04167981 */ /* 0x000ee8000c1e1b00 */
[----:B------:R-:W4:Y:S04]  /*0230*/  LDG.E.64 R12, desc[UR10][R4.64+-0x30] ;  /* 0xffffd00a040c7981 */ /* 0x000f28000c1e1b00 */
[----:B------:R-:W4:Y:S04]  /*0240*/  LDG.E.64 R18, desc[UR10][R4.64+-0x28] ;  /* 0xffffd80a04127981 */ /* 0x000f28000c1e1b00 */
[----:B------:R-:W4:Y:S04]  /*0250*/  LDG.E.64 R20, desc[UR10][R4.64+-0x20] ;  /* 0xffffe00a04147981 */ /* 0x000f28000c1e1b00 */
[----:B------:R-:W4:Y:S04]  /*0260*/  LDG.E.64 R14, desc[UR10][R4.64+-0x18] ;  /* 0xffffe80a040e7981 */ /* 0x000f28000c1e1b00 */
[----:B------:R-:W4:Y:S04]  /*0270*/  LDG.E.64 R6, desc[UR10][R4.64+-0x10] ;  /* 0xfffff00a04067981 */ /* 0x000f28000c1e1b00 */
[----:B------:R-:W4:Y:S01]  /*0280*/  LDG.E.64 R26, desc[UR10][R4.64+0x38] ;  /* 0x0000380a041a7981 */ /* 0x000f22000c1e1b00 */
[----:B--2--5:R-:W-:-:S03]  /*0290*/  DADD R24, -R2, R8 ;  /* 0x0000000002187229 */ /* 0x024fc60000000108 */
[----:B------:R-:W2:Y:S01]  /*02a0*/  LDG.E.64 R8, desc[UR10][R4.64+-0x8] ;  /* 0xfffff80a04087981 */ /* 0x000ea2000c1e1b00 */
[----:B---3--:R-:W-:-:S04]  /*02b0*/  DADD R22, -R2, R22 ;  /* 0x0000000002167229 */ /* 0x008fc80000000116 */
[----:B------:R-:W-:Y:S01]  /*02c0*/  DFMA R24, R24, R24, R10 ;  /* 0x000000181818722b */ /* 0x000fe2000000000a */
[----:B------:R-:W3:Y:S07]  /*02d0*/  LDG.E.64 R10, desc[UR10][R4.64] ;  /* 0x0000000a040a7981 */ /* 0x000eee000c1e1b00 */
[----:B------:R-:W-:Y:S02]  /*02e0*/  DFMA R24, R22, R22, R24 ;  /* 0x000000161618722b */ /* 0x000fe40000000018 */
[----:B----4-:R-:W-:Y:S01]  /*02f0*/  DADD R22, -R2, R12 ;  /* 0x0000000002167229 */ /* 0x010fe2000000010c */
[----:B------:R-:W4:Y:S07]  /*0300*/  LDG.E.64 R12, desc[UR10][R4.64+0x8] ;  /* 0x0000080a040c7981 */ /* 0x000f2e000c1e1b00 */
[----:B------:R-:W-:-:S02]  /*0310*/  DFMA R24, R22, R22, R24 ;  /* 0x000000161618722b */ /* 0x000fc40000000018 */
[----:B------:R-:W-:Y:S01]  /*0320*/  DADD R22, -R2, R18 ;  /* 0x0000000002167229 */ /* 0x000fe20000000112 */
[----:B------:R-:W4:Y:S07]  /*0330*/  LDG.E.64 R18, desc[UR10][R4.64+0x10] ;  /* 0x0000100a04127981 */ /* 0x000f2e000c1e1b00 */
[----:B------:R-:W-:Y:S02]  /*0340*/  DFMA R24, R22, R22, R24 ;  /* 0x000000161618722b */ /* 0x000fe40000000018 */
[----:B------:R-:W-:Y:S01]  /*0350*/  DADD R22, -R2, R20 ;  /* 0x0000000002167229 */ /* 0x000fe20000000114 */
        /* <DEDUP_REMOVED lines=8> */
[----:B------:R-:W4:Y:S01]  /*03e0*/  LDG.E.64 R22, desc[UR10][R4.64+0x30] ;  /* 0x0000300a04167981 */ /* 0x000f22000c1e1b00 */
[----:B------:R-:W-:Y:S01]  /*03f0*/  UIADD3 UR9, UPT, UPT, UR9, 0x10, URZ ;  /* 0x0000001009097890 */ /* 0x000fe2000fffe0ff */
[----:B------:R-:W-:-:S03]  /*0400*/  DADD R26, -R2, R26 ;  /* 0x00000000021a7229 */ /* 0x000fc6000000011a */
[----:B------:R-:W-:Y:S01]  /*0410*/  UISETP.NE.AND UP1, UPT, UR9, URZ, UPT ;  /* 0x000000ff0900728c */ /* 0x000fe2000bf25270 */
[----:B------:R-:W-:Y:S01]  /*0420*/  VIADD R16, R16, 0x10 ;  /* 0x0000001010107836 */ /* 0x000fe20000000000 */
[----:B--2---:R-:W-:-:S08]  /*0430*/  DADD R8, -R2, R8 ;  /* 0x0000000002087229 */ /* 0x004fd00000000108 */
[----:B------:R-:W-:Y:S02]  /*0440*/  DFMA R24, R8, R8, R24 ;  /* 0x000000080818722b */ /* 0x000fe40000000018 */
[----:B---3--:R-:W-:-:S08]  /*0450*/  DADD R10, -R2, R10 ;  /* 0x00000000020a7229 */ /* 0x008fd0000000010a */
[----:B------:R-:W-:Y:S02]  /*0460*/  DFMA R24, R10, R10, R24 ;  /* 0x0000000a0a18722b */ /* 0x000fe40000000018 */
[----:B----4-:R-:W-:-:S08]  /*0470*/  DADD R12, -R2, R12 ;  /* 0x00000000020c7229 */ /* 0x010fd0000000010c */
[----:B------:R-:W-:Y:S02]  /*0480*/  DFMA R24, R12, R12, R24 ;  /* 0x0000000c0c18722b */ /* 0x000fe40000000018 */
[----:B------:R-:W-:-:S08]  /*0490*/  DADD R18, -R2, R18 ;  /* 0x0000000002127229 */ /* 0x000fd00000000112 */
[----:B------:R-:W-:Y:S02]  /*04a0*/  DFMA R24, R18, R18, R24 ;  /* 0x000000121218722b */ /* 0x000fe40000000018 */
[----:B------:R-:W-:-:S08]  /*04b0*/  DADD R20, -R2, R20 ;  /* 0x0000000002147229 */ /* 0x000fd00000000114 */
[----:B------:R-:W-:Y:S02]  /*04c0*/  DFMA R24, R20, R20, R24 ;  /* 0x000000141418722b */ /* 0x000fe40000000018 */
[----:B------:R-:W-:-:S08]  /*04d0*/  DADD R14, -R2, R14 ;  /* 0x00000000020e7229 */ /* 0x000fd0000000010e */
[----:B------:R-:W-:Y:S02]  /*04e0*/  DFMA R24, R14, R14, R24 ;  /* 0x0000000e0e18722b */ /* 0x000fe40000000018 */
[C---:B------:R-:W-:Y:S02]  /*04f0*/  DADD R6, -R2.reuse, R6 ;  /* 0x0000000002067229 */ /* 0x040fe40000000106 */
[----:B------:R-:W-:-:S06]  /*0500*/  DADD R22, -R2, R22 ;  /* 0x0000000002167229 */ /* 0x000fcc0000000116 */
[----:B------:R-:W-:-:S08]  /*0510*/  DFMA R24, R6, R6, R24 ;  /* 0x000000060618722b */ /* 0x000fd00000000018 */
[----:B------:R-:W-:-:S08]  /*0520*/  DFMA R24, R22, R22, R24 ;  /* 0x000000161618722b */ /* 0x000fd00000000018 */
[----:B------:R-:W-:Y:S01]  /*0530*/  DFMA R10, R26, R26, R24 ;  /* 0x0000001a1a0a722b */ /* 0x000fe20000000018 */
[----:B------:R-:W-:Y:S10]  /*0540*/  BRA.U UP1, `(.L_x_15) ;  /* 0xfffffffd01247547 */ /* 0x000ff4000b83ffff */
.L_x_14:
[----:B------:R-:W-:Y:S05]  /*0550*/  BRA.U !UP0, `(.L_x_13) ;  /* 0x0000000508047547 */ /* 0x000fea000b800000 */
[----:B------:R-:W-:Y:S02]  /*0560*/  UISETP.GE.U32.AND UP0, UPT, UR8, 0x8, UPT ;  /* 0x000000080800788c */ /* 0x000fe4000bf06070 */
[----:B------:R-:W-:-:S04]  /*0570*/  ULOP3.LUT UR6, UR12, 0x7, URZ, 0xc0, !UPT ;  /* 0x000000070c067892 */ /* 0x000fc8000f8ec0ff */
[----:B------:R-:W-:-:S03]  /*0580*/  UISETP.NE.AND UP1, UPT, UR6, URZ, UPT ;  /* 0x000000ff0600728c */ /* 0x000fc6000bf25270 */
[----:B------:R-:W-:Y:S08]  /*0590*/  BRA.U !UP0, `(.L_x_16) ;  /* 0x0000000108707547 */ /* 0x000ff0000b800000 */
[----:B------:R-:W0:Y:S01]  /*05a0*/  LDC.64 R22, c[0x0][0x380] ;  /* 0x0000e000ff167b82 */ /* 0x000e220000000a00 */
[----:B------:R-:W-:-:S04]  /*05b0*/  VIADD R5, R17, UR4 ;  /* 0x0000000411057c36 */ /* 0x000fc80008000000 */
[----:B0-----:R-:W-:-:S05]  /*05c0*/  IMAD.WIDE R22, R5, 0x8, R22 ;  /* 0x0000000805167825 */ /* 0x001fca00078e0216 */
        /* <DEDUP_REMOVED lines=8> */
[----:B------:R-:W-:Y:S01]  /*0650*/  UIADD3 UR4, UPT, UPT, UR4, 0x8, URZ ;  /* 0x0000000804047890 */ /* 0x000fe2000fffe0ff */
[----:B--2--5:R-:W-:-:S02]  /*0660*/  DADD R24, -R2, R24 ;  /* 0x0000000002187229 */ /* 0x024fc40000000118 */
[----:B---3--:R-:W-:-:S06]  /*0670*/  DADD R18, -R2, R18 ;  /* 0x0000000002127229 */ /* 0x008fcc0000000112 */
[----:B------:R-:W-:Y:S02]  /*0680*/  DFMA R10, R24, R24, R10 ;  /* 0x00000018180a722b */ /* 0x000fe4000000000a */
[C---:B----4-:R-:W-:Y:S02]  /*0690*/  DADD R14, -R2.reuse, R14 ;  /* 0x00000000020e7229 */ /* 0x050fe4000000010e */
[----:B------:R-:W-:-:S04]  /*06a0*/  DADD R12, -R2, R12 ;  /* 0x00000000020c7229 */ /* 0x000fc8000000010c */
[----:B------:R-:W-:Y:S02]  /*06b0*/  DFMA R10, R18, R18, R10 ;  /* 0x00000012120a722b */ /* 0x000fe4000000000a */
[C---:B------:R-:W-:Y:S02]  /*06c0*/  DADD R8, -R2.reuse, R8 ;  /* 0x0000000002087229 */ /* 0x040fe40000000108 */
[----:B------:R-:W-:-:S04]  /*06d0*/  DADD R4, -R2, R4 ;  /* 0x0000000002047229 */ /* 0x000fc80000000104 */
[----:B------:R-:W-:Y:S02]  /*06e0*/  DFMA R10, R14, R14, R10 ;  /* 0x0000000e0e0a722b */ /* 0x000fe4000000000a */
[C---:B------:R-:W-:Y:S02]  /*06f0*/  DADD R6, -R2.reuse, R6 ;  /* 0x0000000002067229 */ /* 0x040fe40000000106 */
[----:B------:R-:W-:-:S04]  /*0700*/  DADD R20, -R2, R20 ;  /* 0x0000000002147229 */ /* 0x000fc80000000114 */
[----:B------:R-:W-:-:S08]  /*0710*/  DFMA R10, R12, R12, R10 ;  /* 0x0000000c0c0a722b */ /* 0x000fd0000000000a */
[----:B------:R-:W-:-:S08]  /*0720*/  DFMA R10, R8, R8, R10 ;  /* 0x00000008080a722b */ /* 0x000fd0000000000a */
[----:B------:R-:W-:-:S08]  /*0730*/  DFMA R10, R4, R4, R10 ;  /* 0x00000004040a722b */ /* 0x000fd0000000000a */
[----:B------:R-:W-:-:S08]  /*0740*/  DFMA R10, R6, R6, R10 ;  /* 0x00000006060a722b */ /* 0x000fd0000000000a */
[----:B------:R-:W-:-:S11]  /*0750*/  DFMA R10, R20, R20, R10 ;  /* 0x00000014140a722b */ /* 0x000fd6000000000a */
.L_x_16:
        /* <DEDUP_REMOVED lines=18> */
[----:B------:R-:W-:-:S08]  /*0880*/  DFMA R6, R8, R8, R6 ;  /* 0x000000080806722b */ /* 0x000fd00000000006 */
[----:B------:R-:W-:-:S08]  /*0890*/  DFMA R6, R12, R12, R6 ;  /* 0x0000000c0c06722b */ /* 0x000fd00000000006 */
[----:B------:R-:W-:-:S11]  /*08a0*/  DFMA R10, R14, R14, R6 ;  /* 0x0000000e0e0a722b */ /* 0x000fd60000000006 */
.L_x_17:
[----:B------:R-:W-:Y:S05]  /*08b0*/  BRA.U !UP1, `(.L_x_13) ;  /* 0x00000001092c7547 */ /* 0x000fea000b800000 */
[----:B------:R-:W0:Y:S01]  /*08c0*/  LDC.64 R8, c[0x0][0x380] ;  /* 0x0000e000ff087b82 */ /* 0x000e220000000a00 */
[----:B------:R-:W-:Y:S01]  /*08d0*/  VIADD R17, R17, UR4 ;  /* 0x0000000411117c36 */ /* 0x000fe20008000000 */
[----:B------:R-:W-:-:S12]  /*08e0*/  UIADD3 UR5, UPT, UPT, -UR5, URZ, URZ ;  /* 0x000000ff05057290 */ /* 0x000fd8000fffe1ff */
.L_x_18:
[----:B0-----:R-:W-:-:S06]  /*08f0*/  IMAD.WIDE R4, R17, 0x8, R8 ;  /* 0x0000000811047825 */ /* 0x001fcc00078e0208 */
[----:B------:R-:W2:Y:S01]  /*0900*/  LDG.E.64 R4, desc[UR10][R4.64] ;  /* 0x0000000a04047981 */ /* 0x000ea2000c1e1b00 */
[----:B------:R-:W-:Y:S01]  /*0910*/  UIADD3 UR5, UPT, UPT, UR5, 0x1, URZ ;  /* 0x0000000105057890 */ /* 0x000fe2000fffe0ff */
[----:B------:R-:W-:-:S03]  /*0920*/  VIADD R17, R17, 0x1 ;  /* 0x0000000111117836 */ /* 0x000fc60000000000 */
[----:B------:R-:W-:Y:S01]  /*0930*/  UISETP.NE.AND UP0, UPT, UR5, URZ, UPT ;  /* 0x000000ff0500728c */ /* 0x000fe2000bf05270 */
[----:B--2--5:R-:W-:-:S08]  /*0940*/  DADD R6, -R2, R4 ;  /* 0x0000000002067229 */ /* 0x024fd00000000104 */
[----:B------:R-:W-:Y:S01]  /*0950*/  DFMA R10, R6, R6, R10 ;  /* 0x00000006060a722b */ /* 0x000fe2000000000a */
[----:B------:R-:W-:Y:S10]  /*0960*/  BRA.U UP0, `(.L_x_18) ;  /* 0xfffffffd00e07547 */ /* 0x000ff4000b83ffff */
.L_x_13:
[----:B------:R-:W0:Y:S01]  /*0970*/  I2F.F64 R6, UR12 ;  /* 0x0000000c00067d12 */ /* 0x000e220008201c00 */
[----:B-----5:R-:W-:Y:S01]  /*0980*/  MOV R2, 0x1 ;  /* 0x0000000100027802 */ /* 0x020fe20000000f00 */
[----:B------:R-:W-:Y:S01]  /*0990*/  BSSY.RECONVERGENT B0, `(.L_x_19) ;  /* 0x0000012000007945 */ /* 0x000fe20003800200 */
[----:B------:R-:W-:-:S05]  /*09a0*/  FSETP.GEU.AND P1, PT, |R11|, 6.5827683646048100446e-37, PT ;  /* 0x036000000b00780b */ /* 0x000fca0003f2e200 */
[----:B0-----:R-:W0:Y:S02]  /*09b0*/  MUFU.RCP64H R3, R7 ;  /* 0x0000000700037308 */ /* 0x001e240000001800 */
        /* <DEDUP_REMOVED lines=14> */
[----:B------:R-:W-:Y:S05]  /*0aa0*/  CALL.REL.NOINC `($__internal_1_$__cuda_sm20_div_rn_f64_full) ;  /* 0x00000000006c7944 */ /* 0x000fea0003c00000 */
.L_x_20:
[----:B------:R-:W-:Y:S05]  /*0ab0*/  BSYNC.RECONVERGENT B0 ;  /* 0x0000000000007941 */ /* 0x000fea0003800200 */
.L_x_19:
[----:B------:R-:W0:Y:S01]  /*0ac0*/  MUFU.RSQ64H R5, R3 ;  /* 0x0000000300057308 */ /* 0x000e220000001c00 */
[----:B------:R-:W-:Y:S01]  /*0ad0*/  VIADD R4, R3, 0xfcb00000 ;  /* 0xfcb0000003047836 */ /* 0x000fe20000000000 */
[----:B------:R-:W-:Y:S01]  /*0ae0*/  BSSY.RECONVERGENT B0, `(.L_x_21) ;  /* 0x0000013000007945 */ /* 0x000fe20003800200 */
[----:B------:R-:W-:Y:S02]  /*0af0*/  IMAD.MOV.U32 R8, RZ, RZ, 0x0 ;  /* 0x00000000ff087424 */ /* 0x000fe400078e00ff */
[----:B------:R-:W-:Y:S01]  /*0b00*/  IMAD.MOV.U32 R9, RZ, RZ, 0x3fd80000 ;  /* 0x3fd80000ff097424 */ /* 0x000fe200078e00ff */
[----:B------:R-:W-:Y:S01]  /*0b10*/  ISETP.GE.U32.AND P0, PT, R4, 0x7ca00000, PT ;  /* 0x7ca000000400780c */ /* 0x000fe20003f06070 */
[----:B0-----:R-:W-:-:S08]  /*0b20*/  DMUL R6, R4, R4 ;  /* 0x0000000404067228 */ /* 0x001fd00000000000 */
[----:B------:R-:W-:-:S08]  /*0b30*/  DFMA R6, -R6, R2, 1 ;  /* 0x3ff000000606742b */ /* 0x000fd00000000102 */
[----:B------:R-:W-:Y:S02]  /*0b40*/  DFMA R8, R6, R8, 0.5 ;  /* 0x3fe000000608742b */ /* 0x000fe40000000008 */
[----:B------:R-:W-:-:S08]  /*0b50*/  DMUL R6, R4, R6 ;  /* 0x0000000604067228 */ /* 0x000fd00000000000 */
[----:B------:R-:W-:-:S08]  /*0b60*/  DFMA R10, R8, R6, R4 ;  /* 0x00000006080a722b */ /* 0x000fd00000000004 */
[----:B------:R-:W-:Y:S02]  /*0b70*/  DMUL R12, R10, R2 ;  /* 0x000000020a0c7228 */ /* 0x000fe40000000000 */
[----:B------:R-:W-:Y:S02]  /*0b80*/  VIADD R9, R11, 0xfff00000 ;  /* 0xfff000000b097836 */ /* 0x000fe40000000000 */
[----:B------:R-:W-:-:S04]  /*0b90*/  IMAD.MOV.U32 R8, RZ, RZ, R10 ;  /* 0x000000ffff087224 */ /* 0x000fc800078e000a */
[----:B------:R-:W-:-:S08]  /*0ba0*/  DFMA R14, R12, -R12, R2 ;  /* 0x8000000c0c0e722b */ /* 0x000fd00000000002 */
[----:B------:R-:W-:Y:S01]  /*0bb0*/  DFMA R6, R14, R8, R12 ;  /* 0x000000080e06722b */ /* 0x000fe2000000000c */
[----:B------:R-:W-:Y:S10]  /*0bc0*/  @!P0 BRA `(.L_x_22) ;  /* 0x0000000000108947 */ /* 0x000ff40003800000 */
[----:B------:R-:W-:Y:S01]  /*0bd0*/  MOV R6, R2 ;  /* 0x0000000200067202 */ /* 0x000fe20000000f00 */
[----:B------:R-:W-:Y:S01]  /*0be0*/  IMAD.MOV.U32 R7, RZ, RZ, R3 ;  /* 0x000000ffff077224 */ /* 0x000fe200078e0003 */
[----:B------:R-:W-:-:S07]  /*0bf0*/  MOV R2, 0xc10 ;  /* 0x00000c1000027802 */ /* 0x000fce0000000f00 */
[----:B------:R-:W-:Y:S05]  /*0c00*/  CALL.REL.NOINC `($__internal_2_$__cuda_sm20_dsqrt_rn_f64_mediumpath_v1) ;  /* 0x0000000400887944 */ /* 0x000fea0003c00000 */
.L_x_22:
[----:B------:R-:W-:Y:S05]  /*0c10*/  BSYNC.RECONVERGENT B0 ;  /* 0x0000000000007941 */ /* 0x000fea0003800200 */
.L_x_21:
[----:B------:R-:W0:Y:S02]  /*0c20*/  LDC.64 R2, c[0x0][0x390] ;  /* 0x0000e400ff027b82 */ /* 0x000e240000000a00 */
[----:B0-----:R-:W-:-:S05]  /*0c30*/  IMAD.WIDE R2, R0, 0x8, R2 ;  /* 0x0000000800027825 */ /* 0x001fca00078e0202 */
[----:B------:R-:W-:Y:S01]  /*0c40*/  STG.E.64 desc[UR10][R2.64], R6 ;  /* 0x0000000602007986 */ /* 0x000fe2000c101b0a */
[----:B------:R-:W-:Y:S05]  /*0c50*/  EXIT ;  /* 0x000000000000794d */ /* 0x000fea0003800000 */
        .weak           $__internal_1_$__cuda_sm20_div_rn_f64_full
        .type           $__internal_1_$__cuda_sm20_div_rn_f64_full,@function
        .size           $__internal_1_$__cuda_sm20_div_rn_f64_full,($__internal_2_$__cuda_sm20_dsqrt_rn_f64_mediumpath_v1 - $__internal_1_$__cuda_sm20_div_rn_f64_full)
$__internal_1_$__cuda_sm20_div_rn_f64_full:
[C---:B------:R-:W-:Y:S01]  /*0c60*/  FSETP.GEU.AND P0, PT, |R7|.reuse, 1.469367938527859385e-39, PT ;  /* 0x001000000700780b */ /* 0x040fe20003f0e200 */
[----:B------:R-:W-:Y:S01]  /*0c70*/  IMAD.MOV.U32 R16, RZ, RZ, 0x1 ;  /* 0x00000001ff107424 */ /* 0x000fe200078e00ff */
[----:B------:R-:W-:Y:S01]  /*0c80*/  LOP3.LUT R2, R7, 0x800fffff, RZ, 0xc0, !PT ;  /* 0x800fffff07027812 */ /* 0x000fe200078ec0ff */
[----:B------:R-:W-:Y:S01]  /*0c90*/  BSSY.RECONVERGENT B1, `(.L_x_23) ;  /* 0x0000055000017945 */ /* 0x000fe20003800200 */
[C---:B------:R-:W-:Y:S02]  /*0ca0*/  FSETP.GEU.AND P2, PT, |R5|.reuse, 1.469367938527859385e-39, PT ;  /* 0x001000000500780b */ /* 0x040fe40003f4e200 */
[----:B------:R-:W-:Y:S01]  /*0cb0*/  LOP3.LUT R3, R2, 0x3ff00000, RZ, 0xfc, !PT ;  /* 0x3ff0000002037812 */ /* 0x000fe200078efcff */
[----:B------:R-:W-:Y:S01]  /*0cc0*/  IMAD.MOV.U32 R2, RZ, RZ, R6 ;  /* 0x000000ffff027224 */ /* 0x000fe200078e0006 */
[----:B------:R-:W-:Y:S02]  /*0cd0*/  LOP3.LUT R11, R5, 0x7ff00000, RZ, 0xc0, !PT ;  /* 0x7ff00000050b7812 */ /* 0x000fe400078ec0ff */
[----:B------:R-:W-:-:S03]  /*0ce0*/  LOP3.LUT R14, R7, 0x7ff00000, RZ, 0xc0, !PT ;  /* 0x7ff00000070e7812 */ /* 0x000fc600078ec0ff */
[----:B------:R-:W-:Y:S01]  /*0cf0*/  @!P0 DMUL R2, R6, 8.98846567431157953865e+307 ;  /* 0x7fe0000006028828 */ /* 0x000fe20000000000 */
[----:B------:R-:W-:-:S03]  /*0d00*/  ISETP.GE.U32.AND P1, PT, R11, R14, PT ;  /* 0x0000000e0b00720c */ /* 0x000fc60003f26070 */
[----:B------:R-:W-:Y:S01]  /*0d10*/  @!P2 LOP3.LUT R12, R7, 0x7ff00000, RZ, 0xc0, !PT ;  /* 0x7ff00000070ca812 */ /* 0x000fe200078ec0ff */
[----:B------:R-:W-:Y:S01]  /*0d20*/  @!P2 IMAD.MOV.U32 R18, RZ, RZ, RZ ;  /* 0x000000ffff12a224 */ /* 0x000fe200078e00ff */
[----:B------:R-:W0:Y:S02]  /*0d30*/  MUFU.RCP64H R17, R3 ;  /* 0x0000000300117308 */ /* 0x000e240000001800 */
[----:B------:R-:W-:Y:S01]  /*0d40*/  @!P2 ISETP.GE.U32.AND P3, PT, R11, R12, PT ;  /* 0x0000000c0b00a20c */ /* 0x000fe20003f66070 */
[----:B------:R-:W-:-:S05]  /*0d50*/  IMAD.MOV.U32 R12, RZ, RZ, 0x1ca00000 ;  /* 0x1ca00000ff0c7424 */ /* 0x000fca00078e00ff */
[----:B------:R-:W-:-:S04]  /*0d60*/  @!P2 SEL R13, R12, 0x63400000, !P3 ;  /* 0x634000000c0da807 */ /* 0x000fc80005800000 */
[----:B------:R-:W-:-:S04]  /*0d70*/  @!P2 LOP3.LUT R13, R13, 0x80000000, R5, 0xf8, !PT ;  /* 0x800000000d0da812 */ /* 0x000fc800078ef805 */
[----:B------:R-:W-:Y:S01]  /*0d80*/  @!P2 LOP3.LUT R19, R13, 0x100000, RZ, 0xfc, !PT ;  /* 0x001000000d13a812 */ /* 0x000fe200078efcff */
[----:B0-----:R-:W-:-:S08]  /*0d90*/  DFMA R8, R16, -R2, 1 ;  /* 0x3ff000001008742b */ /* 0x001fd00000000802 */
[----:B------:R-:W-:-:S08]  /*0da0*/  DFMA R8, R8, R8, R8 ;  /* 0x000000080808722b */ /* 0x000fd00000000008 */
[----:B------:R-:W-:Y:S01]  /*0db0*/  DFMA R16, R16, R8, R16 ;  /* 0x000000081010722b */ /* 0x000fe20000000010 */
[----:B------:R-:W-:Y:S01]  /*0dc0*/  SEL R9, R12, 0x63400000, !P1 ;  /* 0x634000000c097807 */ /* 0x000fe20004800000 */
[----:B------:R-:W-:-:S03]  /*0dd0*/  IMAD.MOV.U32 R8, RZ, RZ, R4 ;  /* 0x000000ffff087224 */ /* 0x000fc600078e0004 */
[----:B------:R-:W-:-:S03]  /*0de0*/  LOP3.LUT R9, R9, 0x800fffff, R5, 0xf8, !PT ;  /* 0x800fffff09097812 */ /* 0x000fc600078ef805 */
[----:B------:R-:W-:-:S03]  /*0df0*/  DFMA R20, R16, -R2, 1 ;  /* 0x3ff000001014742b */ /* 0x000fc60000000802 */
[----:B------:R-:W-:-:S05]  /*0e00*/  @!P2 DFMA R8, R8, 2, -R18 ;  /* 0x400000000808a82b */ /* 0x000fca0000000812 */
[----:B------:R-:W-:Y:S01]  /*0e10*/  DFMA R16, R16, R20, R16 ;  /* 0x000000141010722b */ /* 0x000fe20000000010 */
[----:B------:R-:W-:Y:S01]  /*0e20*/  MOV R21, R11 ;  /* 0x0000000b00157202 */ /* 0x000fe20000000f00 */
[----:B------:R-:W-:Y:S01]  /*0e30*/  IMAD.MOV.U32 R20, RZ, RZ, R14 ;  /* 0x000000ffff147224 */ /* 0x000fe200078e000e */
[----:B------:R-:W-:Y:S02]  /*0e40*/  @!P0 LOP3.LUT R20, R3, 0x7ff00000, RZ, 0xc0, !PT ;  /* 0x7ff0000003148812 */ /* 0x000fe400078ec0ff */
[----:B------:R-:W-:-:S03]  /*0e50*/  @!P2 LOP3.LUT R21, R9, 0x7ff00000, RZ, 0xc0, !PT ;  /* 0x7ff000000915a812 */ /* 0x000fc600078ec0ff */
[----:B------:R-:W-:Y:S01]  /*0e60*/  DMUL R18, R16, R8 ;  /* 0x0000000810127228 */ /* 0x000fe20000000000 */
[----:B------:R-:W-:Y:S02]  /*0e70*/  VIADD R22, R20, 0xffffffff ;  /* 0xffffffff14167836 */ /* 0x000fe40000000000 */
[----:B------:R-:W-:-:S05]  /*0e80*/  VIADD R13, R21, 0xffffffff ;  /* 0xffffffff150d7836 */ /* 0x000fca0000000000 */
[----:B------:R-:W-:Y:S01]  /*0e90*/  ISETP.GT.U32.AND P0, PT, R13, 0x7feffffe, PT ;  /* 0x7feffffe0d00780c */ /* 0x000fe20003f04070 */
[----:B------:R-:W-:-:S03]  /*0ea0*/  DFMA R14, R18, -R2, R8 ;  /* 0x80000002120e722b */ /* 0x000fc60000000008 */
[----:B------:R-:W-:-:S05]  /*0eb0*/  ISETP.GT.U32.OR P0, PT, R22, 0x7feffffe, P0 ;  /* 0x7feffffe1600780c */ /* 0x000fca0000704470 */
[----:B------:R-:W-:-:S08]  /*0ec0*/  DFMA R14, R16, R14, R18 ;  /* 0x0000000e100e722b */ /* 0x000fd00000000012 */
[----:B------:R-:W-:Y:S05]  /*0ed0*/  @P0 BRA `(.L_x_24) ;  /* 0x00000000006c0947 */ /* 0x000fea0003800000 */
        /* <DEDUP_REMOVED lines=12> */
[----:B------:R-:W-:-:S09]  /*0fa0*/  MOV R4, RZ ;  /* 0x000000ff00047202 */ /* 0x000fd20000000f00 */
[C---:B------:R-:W-:Y:S02]  /*0fb0*/  FSETP.NEU.AND P0, PT, R3.reuse, RZ, PT ;  /* 0x000000ff0300720b */ /* 0x040fe40003f0d000 */
[----:B------:R-:W-:-:S04]  /*0fc0*/  LOP3.LUT R7, R3, 0x80000000, R7, 0x48, !PT ;  /* 0x8000000003077812 */ /* 0x000fc800078e4807 */
[----:B------:R-:W-:-:S07]  /*0fd0*/  LOP3.LUT R5, R7, R5, RZ, 0xfc, !PT ;  /* 0x0000000507057212 */ /* 0x000fce00078efcff */
[----:B------:R-:W-:Y:S05]  /*0fe0*/  @!P0 BRA `(.L_x_25) ;  /* 0x00000000007c8947 */ /* 0x000fea0003800000 */
[----:B------:R-:W-:Y:S01]  /*0ff0*/  IMAD.MOV R3, RZ, RZ, -R11 ;  /* 0x000000ffff037224 */ /* 0x000fe200078e0a0b */
[----:B------:R-:W-:Y:S01]  /*1000*/  DMUL.RP R4, R14, R4 ;  /* 0x000000040e047228 */ /* 0x000fe20000008000 */
[----:B------:R-:W-:-:S06]  /*1010*/  IMAD.MOV.U32 R2, RZ, RZ, RZ ;  /* 0x000000ffff027224 */ /* 0x000fcc00078e00ff */
[----:B------:R-:W-:-:S03]  /*1020*/  DFMA R2, R12, -R2, R14 ;  /* 0x800000020c02722b */ /* 0x000fc6000000000e */
[----:B------:R-:W-:-:S03]  /*1030*/  LOP3.LUT R7, R5, R7, RZ, 0x3c, !PT ;  /* 0x0000000705077212 */ /* 0x000fc600078e3cff */
[----:B------:R-:W-:-:S04]  /*1040*/  IADD3 R2, PT, PT, -R11, -0x43300000, RZ ;  /* 0xbcd000000b027810 */ /* 0x000fc80007ffe1ff */
[----:B------:R-:W-:-:S04]  /*1050*/  FSETP.NEU.AND P0, PT, |R3|, R2, PT ;  /* 0x000000020300720b */ /* 0x000fc80003f0d200 */
[----:B------:R-:W-:Y:S02]  /*1060*/  FSEL R12, R4, R12, !P0 ;  /* 0x0000000c040c7208 */ /* 0x000fe40004000000 */
[----:B------:R-:W-:Y:S01]  /*1070*/  FSEL R13, R7, R13, !P0 ;  /* 0x0000000d070d7208 */ /* 0x000fe20004000000 */
[----:B------:R-:W-:Y:S06]  /*1080*/  BRA `(.L_x_25) ;  /* 0x0000000000547947 */ /* 0x000fec0003800000 */
.L_x_24:
        /* <DEDUP_REMOVED lines=13> */
[----:B------:R-:W-:Y:S01]  /*1160*/  @P0 IMAD.MOV.U32 R12, RZ, RZ, RZ ;  /* 0x000000ffff0c0224 */ /* 0x000fe200078e00ff */
[----:B------:R-:W-:Y:S01]  /*1170*/  @P0 MOV R13, R2 ;  /* 0x00000002000d0202 */ /* 0x000fe20000000f00 */
[----:B------:R-:W-:Y:S06]  /*1180*/  BRA `(.L_x_25) ;  /* 0x0000000000147947 */ /* 0x000fec0003800000 */
.L_x_27:
[----:B------:R-:W-:Y:S01]  /*1190*/  LOP3.LUT R13, R7, 0x80000, RZ, 0xfc, !PT ;  /* 0x00080000070d7812 */ /* 0x000fe200078efcff */
[----:B------:R-:W-:Y:S01]  /*11a0*/  IMAD.MOV.U32 R12, RZ, RZ, R6 ;  /* 0x000000ffff0c7224 */ /* 0x000fe200078e0006 */
[----:B------:R-:W-:Y:S06]  /*11b0*/  BRA `(.L_x_25) ;  /* 0x0000000000087947 */ /* 0x000fec0003800000 */
.L_x_26:
[----:B------:R-:W-:Y:S01]  /*11c0*/  LOP3.LUT R13, R5, 0x80000, RZ, 0xfc, !PT ;  /* 0x00080000050d7812 */ /* 0x000fe200078efcff */
[----:B------:R-:W-:-:S07]  /*11d0*/  IMAD.MOV.U32 R12, RZ, RZ, R4 ;  /* 0x000000ffff0c7224 */ /* 0x000fce00078e0004 */
.L_x_25:
[----:B------:R-:W-:Y:S05]  /*11e0*/  BSYNC.RECONVERGENT B1 ;  /* 0x0000000000017941 */ /* 0x000fea0003800200 */
.L_x_23:
[----:B------:R-:W-:Y:S02]  /*11f0*/  IMAD.MOV.U32 R11, RZ, RZ, 0x0 ;  /* 0x00000000ff0b7424 */ /* 0x000fe400078e00ff */
[----:B------:R-:W-:Y:S02]  /*1200*/  IMAD.MOV.U32 R2, RZ, RZ, R12 ;  /* 0x000000ffff027224 */ /* 0x000fe400078e000c */
[----:B------:R-:W-:Y:S01]  /*1210*/  IMAD.MOV.U32 R3, RZ, RZ, R13 ;  /* 0x000000ffff037224 */ /* 0x000fe200078e000d */
[----:B------:R-:W-:Y:S06]  /*1220*/  RET.REL.NODEC R10 `(_Z13stddev_kernelPdS_S_ii) ;  /* 0xffffffec0a747950 */ /* 0x000fec0003c3ffff */
        .weak           $__internal_2_$__cuda_sm20_dsqrt_rn_f64_mediumpath_v1
        .type           $__internal_2_$__cuda_sm20_dsqrt_rn_f64_mediumpath_v1,@function
        .size           $__internal_2_$__cuda_sm20_dsqrt_rn_f64_mediumpath_v1,(.L_x_49 - $__internal_2_$__cuda_sm20_dsqrt_rn_f64_mediumpath_v1)
$__internal_2_$__cuda_sm20_dsqrt_rn_f64_mediumpath_v1:
[----:B------:R-:W-:Y:S01]  /*1230*/  ISETP.GE.U32.AND P0, PT, R4, -0x3400000, PT ;  /* 0xfcc000000400780c */ /* 0x000fe20003f06070 */
[----:B------:R-:W-:Y:S01]  /*1240*/  BSSY.RECONVERGENT B1, `(.L_x_28) ;  /* 0x0000026000017945 */ /* 0x000fe20003800200 */
[----:B------:R-:W-:Y:S01]  /*1250*/  IMAD.MOV.U32 R8, RZ, RZ, R10 ;  /* 0x000000ffff087224 */ /* 0x000fe200078e000a */
[----:B------:R-:W-:Y:S01]  /*1260*/  MOV R4, R14 ;  /* 0x0000000e00047202 */ /* 0x000fe20000000f00 */
[----:B------:R-:W-:-:S09]  /*1270*/  IMAD.MOV.U32 R5, RZ, RZ, R15 ;  /* 0x000000ffff057224 */ /* 0x000fd200078e000f */
[----:B------:R-:W-:Y:S05]  /*1280*/  @!P0 BRA `(.L_x_29) ;  /* 0x0000000000208947 */ /* 0x000fea0003800000 */
[----:B------:R-:W-:-:S10]  /*1290*/  DFMA.RM R4, R4, R8, R12 ;  /* 0x000000080404722b */ /* 0x000fd4000000400c */
[----:B------:R-:W-:-:S05]  /*12a0*/  IADD3 R8, P0, PT, R4, 0x1, RZ ;  /* 0x0000000104087810 */ /* 0x000fca0007f1e0ff */
[----:B------:R-:W-:-:S06]  /*12b0*/  IMAD.X R9, RZ, RZ, R5, P0 ;  /* 0x000000ffff097224 */ /* 0x000fcc00000e0605 */
[----:B------:R-:W-:-:S08]  /*12c0*/  DFMA.RP R6, -R4, R8, R6 ;  /* 0x000000080406722b */ /* 0x000fd00000008106 */
[----:B------:R-:W-:-:S06]  /*12d0*/  DSETP.GT.AND P0, PT, R6, RZ, PT ;  /* 0x000000ff0600722a */ /* 0x000fcc0003f04000 */
[----:B------:R-:W-:Y:S02]  /*12e0*/  FSEL R4, R8, R4, P0 ;  /* 0x0000000408047208 */ /* 0x000fe40000000000 */
[----:B------:R-:W-:Y:S01]  /*12f0*/  FSEL R5, R9, R5, P0 ;  /* 0x0000000509057208 */ /* 0x000fe20000000000 */
[----:B------:R-:W-:Y:S06]  /*1300*/  BRA `(.L_x_30) ;  /* 0x0000000000647947 */ /* 0x000fec0003800000 */
.L_x_29:
[----:B------:R-:W-:-:S14]  /*1310*/  DSETP.NE.AND P0, PT, R6, RZ, PT ;  /* 0x000000ff0600722a */ /* 0x000fdc0003f05000 */
[----:B------:R-:W-:Y:S05]  /*1320*/  @!P0 BRA `(.L_x_31) ;  /* 0x0000000000588947 */ /* 0x000fea0003800000 */
[----:B------:R-:W-:-:S13]  /*1330*/  ISETP.GE.AND P0, PT, R7, RZ, PT ;  /* 0x000000ff0700720c */ /* 0x000fda0003f06270 */
[----:B------:R-:W-:Y:S02]  /*1340*/  @!P0 IMAD.MOV.U32 R4, RZ, RZ, 0x0 ;  /* 0x00000000ff048424 */ /* 0x000fe400078e00ff */
[----:B------:R-:W-:Y:S01]  /*1350*/  @!P0 IMAD.MOV.U32 R5, RZ, RZ, -0x80000 ;  /* 0xfff80000ff058424 */ /* 0x000fe200078e00ff */
[----:B------:R-:W-:Y:S06]  /*1360*/  @!P0 BRA `(.L_x_30) ;  /* 0x00000000004c8947 */ /* 0x000fec0003800000 */
[----:B------:R-:W-:-:S13]  /*1370*/  ISETP.GT.AND P0, PT, R7, 0x7fefffff, PT ;  /* 0x7fefffff0700780c */ /* 0x000fda0003f04270 */
[----:B------:R-:W-:Y:S05]  /*1380*/  @P0 BRA `(.L_x_31) ;  /* 0x0000000000400947 */ /* 0x000fea0003800000 */
[----:B------:R-:W-:Y:S01]  /*1390*/  DMUL R4, R6, 8.11296384146066816958e+31 ;  /* 0x4690000006047828 */ /* 0x000fe20000000000 */
[----:B------:R-:W-:Y:S01]  /*13a0*/  IMAD.MOV.U32 R10, RZ, RZ, 0x0 ;  /* 0x00000000ff0a7424 */ /* 0x000fe200078e00ff */
[----:B------:R-:W-:Y:S01]  /*13b0*/  MOV R11, 0x3fd80000 ;  /* 0x3fd80000000b7802 */ /* 0x000fe20000000f00 */
[----:B------:R-:W-:-:S03]  /*13c0*/  IMAD.MOV.U32 R6, RZ, RZ, RZ ;  /* 0x000000ffff067224 */ /* 0x000fc600078e00ff */
[----:B------:R-:W0:Y:S03]  /*13d0*/  MUFU.RSQ64H R7, R5 ;  /* 0x0000000500077308 */ /* 0x000e260000001c00 */
[----:B0-----:R-:W-:-:S08]  /*13e0*/  DMUL R8, R6, R6 ;  /* 0x0000000606087228 */ /* 0x001fd00000000000 */
[----:B------:R-:W-:-:S08]  /*13f0*/  DFMA R8, R4, -R8, 1 ;  /* 0x3ff000000408742b */ /* 0x000fd00000000808 */
[----:B------:R-:W-:Y:S02]  /*1400*/  DFMA R10, R8, R10, 0.5 ;  /* 0x3fe00000080a742b */ /* 0x000fe4000000000a */
[----:B------:R-:W-:-:S08]  /*1410*/  DMUL R8, R6, R8 ;  /* 0x0000000806087228 */ /* 0x000fd00000000000 */
[----:B------:R-:W-:-:S08]  /*1420*/  DFMA R8, R10, R8, R6 ;  /* 0x000000080a08722b */ /* 0x000fd00000000006 */
[----:B------:R-:W-:Y:S02]  /*1430*/  DMUL R6, R4, R8 ;  /* 0x0000000804067228 */ /* 0x000fe40000000000 */
[----:B------:R-:W-:-:S06]  /*1440*/  VIADD R9, R9, 0xfff00000 ;  /* 0xfff0000009097836 */ /* 0x000fcc0000000000 */
[----:B------:R-:W-:-:S08]  /*1450*/  DFMA R10, R6, -R6, R4 ;  /* 0x80000006060a722b */ /* 0x000fd00000000004 */
[----:B------:R-:W-:-:S10]  /*1460*/  DFMA R4, R8, R10, R6 ;  /* 0x0000000a0804722b */ /* 0x000fd40000000006 */
[----:B------:R-:W-:Y:S01]  /*1470*/  VIADD R5, R5, 0xfcb00000 ;  /* 0xfcb0000005057836 */ /* 0x000fe20000000000 */
[----:B------:R-:W-:Y:S06]  /*1480*/  BRA `(.L_x_30) ;  /* 0x0000000000047947 */ /* 0x000fec0003800000 */
.L_x_31:
[----:B------:R-:W-:-:S11]  /*1490*/  DADD R4, R6, R6 ;  /* 0x0000000006047229 */ /* 0x000fd60000000006 */
.L_x_30:
[----:B------:R-:W-:Y:S05]  /*14a0*/  BSYNC.RECONVERGENT B1 ;  /* 0x0000000000017941 */ /* 0x000fea0003800200 */
.L_x_28:
[----:B------:R-:W-:Y:S02]  /*14b0*/  IMAD.MOV.U32 R3, RZ, RZ, 0x0 ;  /* 0x00000000ff037424 */ /* 0x000fe400078e00ff */
[----:B------:R-:W-:Y:S02]  /*14c0*/  IMAD.MOV.U32 R6, RZ, RZ, R4 ;  /* 0x000000ffff067224 */ /* 0x000fe400078e0004 */
[----:B------:R-:W-:Y:S01]  /*14d0*/  IMAD.MOV.U32 R7, RZ, RZ, R5 ;  /* 0x000000ffff077224 */ /* 0x000fe200078e0005 */
[----:B------:R-:W-:Y:S06]  /*14e0*/  RET.REL.NODEC R2 `(_Z13stddev_kernelPdS_S_ii) ;  /* 0xffffffe802c47950 */ /* 0x000fec0003c3ffff */
.L_x_32:
        /* <DEDUP_REMOVED lines=9> */
.L_x_49:


//--------------------- .text._Z11mean_kernelPdS_ii --------------------------
	.section	.text._Z11mean_kernelPdS_ii,"ax",@progbits
	.align	128
        .global         _Z11mean_kernelPdS_ii
        .type           _Z11mean_kernelPdS_ii,@function
        .size           _Z11mean_kernelPdS_ii,(.L_x_50 - _Z11mean_kernelPdS_ii)
        .other          _Z11mean_kernelPdS_ii,@"STO_CUDA_ENTRY STV_DEFAULT"
_Z11mean_kernelPdS_ii:
.text._Z11mean_kernelPdS_ii:
        /* <DEDUP_REMOVED lines=27> */
.L_x_35:
[----:B------:R-:W-:Y:S02]  /*01b0*/  IMAD.U32 R2, RZ, RZ, UR5 ;  /* 0x00000005ff027e24 */ /* 0x000fe4000f8e00ff */
[----:B------:R-:W-:Y:S02]  /*01c0*/  IMAD.U32 R3, RZ, RZ, UR6 ;  /* 0x00000006ff037e24 */ /* 0x000fe4000f8e00ff */
[----:B------:R-:W-:-:S05]  /*01d0*/  IMAD.WIDE R2, R20, 0x8, R2 ;  /* 0x0000000814027825 */ /* 0x000fca00078e0202 */
[----:B------:R-:W2:Y:S04]  /*01e0*/  LDG.E.64 R24, desc[UR10][R2.64+-0x40] ;  /* 0xffffc00a02187981 */ /* 0x000ea8000c1e1b00 */
[----:B------:R-:W3:Y:S04]  /*01f0*/  LDG.E.64 R14, desc[UR10][R2.64+-0x38] ;  /* 0xffffc80a020e7981 */ /* 0x000ee8000c1e1b00 */
[----:B------:R-:W4:Y:S04]  /*0200*/  LDG.E.64 R16, desc[UR10][R2.64+-0x30] ;  /* 0xffffd00a02107981 */ /* 0x000f28000c1e1b00 */
[----:B------:R-:W5:Y:S04]  /*0210*/  LDG.E.64 R22, desc[UR10][R2.64+-0x28] ;  /* 0xffffd80a02167981 */ /* 0x000f68000c1e1b00 */
[----:B------:R-:W5:Y:S04]  /*0220*/  LDG.E.64 R18, desc[UR10][R2.64+-0x20] ;  /* 0xffffe00a02127981 */ /* 0x000f68000c1e1b00 */
[----:B------:R-:W5:Y:S04]  /*0230*/  LDG.E.64 R4, desc[UR10][R2.64+-0x18] ;  /* 0xffffe80a02047981 */ /* 0x000f68000c1e1b00 */
[----:B------:R-:W5:Y:S04]  /*0240*/  LDG.E.64 R6, desc[UR10][R2.64+-0x10] ;  /* 0xfffff00a02067981 */ /* 0x000f68000c1e1b00 */
[----:B------:R-:W5:Y:S04]  /*0250*/  LDG.E.64 R8, desc[UR10][R2.64+-0x8] ;  /* 0xfffff80a02087981 */ /* 0x000f68000c1e1b00 */
[----:B------:R-:W5:Y:S04]  /*0260*/  LDG.E.64 R10, desc[UR10][R2.64] ;  /* 0x0000000a020a7981 */ /* 0x000f68000c1e1b00 */
[----:B------:R-:W5:Y:S01]  /*0270*/  LDG.E.64 R26, desc[UR10][R2.64+0x38] ;  /* 0x0000380a021a7981 */ /* 0x000f62000c1e1b00 */
[----:B--2---:R-:W-:-:S03]  /*0280*/  DADD R24, R24, R12 ;  /* 0x0000000018187229 */ /* 0x004fc6000000000c */
[----:B------:R-:W2:Y:S05]  /*0290*/  LDG.E.64 R12, desc[UR10][R2.64+0x8] ;  /* 0x0000080a020c7981 */ /* 0x000eaa000c1e1b00 */
[----:B---3--:R-:W-:Y:S01]  /*02a0*/  DADD R24, R24, R14 ;  /* 0x0000000018187229 */ /* 0x008fe2000000000e */
[----:B------:R-:W3:Y:S07]  /*02b0*/  LDG.E.64 R14, desc[UR10][R2.64+0x10] ;  /* 0x0000100a020e7981 */ /* 0x000eee000c1e1b00 */
[----:B----4-:R-:W-:Y:S01]  /*02c0*/  DADD R24, R24, R16 ;  /* 0x0000000018187229 */ /* 0x010fe20000000010 */
[----:B------:R-:W4:Y:S07]  /*02d0*/  LDG.E.64 R16, desc[UR10][R2.64+0x18] ;  /* 0x0000180a02107981 */ /* 0x000f2e000c1e1b00 */
[----:B-----5:R-:W-:Y:S01]  /*02e0*/  DADD R24, R24, R22 ;  /* 0x0000000018187229 */ /* 0x020fe20000000016 */
[----:B------:R-:W5:Y:S07]  /*02f0*/  LDG.E.64 R22, desc[UR10][R2.64+0x20] ;  /* 0x0000200a02167981 */ /* 0x000f6e000c1e1b00 */
[----:B------:R-:W-:Y:S01]  /*0300*/  DADD R24, R24, R18 ;  /* 0x0000000018187229 */ /* 0x000fe20000000012 */
[----:B------:R-:W5:Y:S07]  /*0310*/  LDG.E.64 R18, desc[UR10][R2.64+0x28] ;  /* 0x0000280a02127981 */ /* 0x000f6e000c1e1b00 */
[----:B------:R-:W-:Y:S01]  /*0320*/  DADD R24, R24, R4 ;  /* 0x0000000018187229 */ /* 0x000fe20000000004 */
[----:B------:R-:W5:Y:S07]  /*0330*/  LDG.E.64 R4, desc[UR10][R2.64+0x30] ;  /* 0x0000300a02047981 */ /* 0x000f6e000c1e1b00 */
[----:B------:R-:W-:-:S08]  /*0340*/  DADD R6, R24, R6 ;  /* 0x0000000018067229 */ /* 0x000fd00000000006 */
[----:B------:R-:W-:-:S08]  /*0350*/  DADD R6, R6, R8 ;  /* 0x0000000006067229 */ /* 0x000fd00000000008 */
[----:B------:R-:W-:Y:S01]  /*0360*/  DADD R6, R6, R10 ;  /* 0x0000000006067229 */ /* 0x000fe2000000000a */
[----:B------:R-:W-:-:S04]  /*0370*/  UIADD3 UR9, UPT, UPT, UR9, 0x10, URZ ;  /* 0x0000001009097890 */ /* 0x000fc8000fffe0ff */
[----:B------:R-:W-:Y:S01]  /*0380*/  UISETP.NE.AND UP1, UPT, UR9, URZ, UPT ;  /* 0x000000ff0900728c */ /* 0x000fe2000bf25270 */
[----:B------:R-:W-:Y:S02]  /*0390*/  VIADD R20, R20, 0x10 ;  /* 0x0000001014147836 */ /* 0x000fe40000000000 */
[----:B--2---:R-:W-:-:S08]  /*03a0*/  DADD R6, R6, R12 ;  /* 0x0000000006067229 */ /* 0x004fd0000000000c */
[----:B---3--:R-:W-:-:S08]  /*03b0*/  DADD R6, R6, R14 ;  /* 0x0000000006067229 */ /* 0x008fd0000000000e */
[----:B----4-:R-:W-:-:S08]  /*03c0*/  DADD R6, R6, R16 ;  /* 0x0000000006067229 */ /* 0x010fd00000000010 */
[----:B-----5:R-:W-:-:S08]  /*03d0*/  DADD R6, R6, R22 ;  /* 0x0000000006067229 */ /* 0x020fd00000000016 */
[----:B------:R-:W-:-:S08]  /*03e0*/  DADD R6, R6, R18 ;  /* 0x0000000006067229 */ /* 0x000fd00000000012 */
[----:B------:R-:W-:-:S08]  /*03f0*/  DADD R4, R6, R4 ;  /* 0x0000000006047229 */ /* 0x000fd00000000004 */
[----:B------:R-:W-:Y:S01]  /*0400*/  DADD R12, R4, R26 ;  /* 0x00000000040c7229 */ /* 0x000fe2000000001a */
[----:B------:R-:W-:Y:S10]  /*0410*/  BRA.U UP1, `(.L_x_35) ;  /* 0xfffffffd01647547 */ /* 0x000ff4000b83ffff */
.L_x_34:
        /* <DEDUP_REMOVED lines=11> */
[----:B------:R-:W5:Y:S04]  /*04d0*/  LDG.E.64 R8, desc[UR10][R14.64+0x18] ;  /* 0x0000180a0e087981 */ /* 0x000f68000c1e1b00 */
[----:B------:R-:W5:Y:S04]  /*04e0*/  LDG.E.64 R6, desc[UR10][R14.64+0x20] ;  /* 0x0000200a0e067981 */ /* 0x000f68000c1e1b00 */
[----:B------:R-:W5:Y:S04]  /*04f0*/  LDG.E.64 R4, desc[UR10][R14.64+0x28] ;  /* 0x0000280a0e047981 */ /* 0x000f68000c1e1b00 */
[----:B------:R-:W5:Y:S04]  /*0500*/  LDG.E.64 R2, desc[UR10][R14.64+0x30] ;  /* 0x0000300a0e027981 */ /* 0x000f68000c1e1b00 */
[----:B------:R-:W5:Y:S01]  /*0510*/  LDG.E.64 R10, desc[UR10][R14.64+0x38] ;  /* 0x0000380a0e0a7981 */ /* 0x000f62000c1e1b00 */
[----:B------:R-:W-:Y:S01]  /*0520*/  UIADD3 UR4, UPT, UPT, UR4, 0x8, URZ ;  /* 0x0000000804047890 */ /* 0x000fe2000fffe0ff */
[----:B--2---:R-:W-:-:S08]  /*0530*/  DADD R16, R12, R16 ;  /* 0x000000000c107229 */ /* 0x004fd00000000010 */
[----:B---3--:R-:W-:-:S08]  /*0540*/  DADD R16, R16, R18 ;  /* 0x0000000010107229 */ /* 0x008fd00000000012 */
[----:B----4-:R-:W-:-:S08]  /*0550*/  DADD R16, R16, R22 ;  /* 0x0000000010107229 */ /* 0x010fd00000000016 */
[----:B-----5:R-:W-:-:S08]  /*0560*/  DADD R8, R16, R8 ;  /* 0x0000000010087229 */ /* 0x020fd00000000008 */
[----:B------:R-:W-:-:S08]  /*0570*/  DADD R6, R8, R6 ;  /* 0x0000000008067229 */ /* 0x000fd00000000006 */
[----:B------:R-:W-:-:S08]  /*0580*/  DADD R4, R6, R4 ;  /* 0x0000000006047229 */ /* 0x000fd00000000004 */
[----:B------:R-:W-:-:S08]  /*0590*/  DADD R2, R4, R2 ;  /* 0x0000000004027229 */ /* 0x000fd00000000002 */
[----:B------:R-:W-:-:S11]  /*05a0*/  DADD R12, R2, R10 ;  /* 0x00000000020c7229 */ /* 0x000fd6000000000a */
.L_x_36:
        /* <DEDUP_REMOVED lines=11> */
[----:B------:R-:W5:Y:S01]  /*0660*/  LDG.E.64 R10, desc[UR10][R2.64+0x18] ;  /* 0x0000180a020a7981 */ /* 0x000f62000c1e1b00 */
[----:B------:R-:W-:Y:S01]  /*0670*/  UIADD3 UR4, UPT, UPT, UR4, 0x4, URZ ;  /* 0x0000000404047890 */ /* 0x000fe2000fffe0ff */
[----:B--2---:R-:W-:-:S08]  /*0680*/  DADD R4, R12, R4 ;  /* 0x000000000c047229 */ /* 0x004fd00000000004 */
[----:B---3--:R-:W-:-:S08]  /*0690*/  DADD R4, R4, R6 ;  /* 0x0000000004047229 */ /* 0x008fd00000000006 */
[----:B----4-:R-:W-:-:S08]  /*06a0*/  DADD R4, R4, R8 ;  /* 0x0000000004047229 */ /* 0x010fd00000000008 */
[----:B-----5:R-:W-:-:S11]  /*06b0*/  DADD R12, R4, R10 ;  /* 0x00000000040c7229 */ /* 0x020fd6000000000a */
.L_x_37:
[----:B------:R-:W-:Y:S05]  /*06c0*/  BRA.U !UP1, `(.L_x_33) ;  /* 0x0000000109287547 */ /* 0x000fea000b800000 */
[----:B------:R-:W0:Y:S01]  /*06d0*/  LDC.64 R4, c[0x0][0x380] ;  /* 0x0000e000ff047b82 */ /* 0x000e220000000a00 */
[----:B------:R-:W-:Y:S01]  /*06e0*/  VIADD R21, R21, UR4 ;  /* 0x0000000415157c36 */ /* 0x000fe20008000000 */
[----:B------:R-:W-:-:S12]  /*06f0*/  UIADD3 UR5, UPT, UPT, -UR5, URZ, URZ ;  /* 0x000000ff05057290 */ /* 0x000fd8000fffe1ff */
.L_x_38:
[----:B0-----:R-:W-:-:S06]  /*0700*/  IMAD.WIDE R2, R21, 0x8, R4 ;  /* 0x0000000815027825 */ /* 0x001fcc00078e0204 */
[----:B------:R-:W2:Y:S01]  /*0710*/  LDG.E.64 R2, desc[UR10][R2.64] ;  /* 0x0000000a02027981 */ /* 0x000ea2000c1e1b00 */
[----:B------:R-:W-:Y:S01]  /*0720*/  UIADD3 UR5, UPT, UPT, UR5, 0x1, URZ ;  /* 0x0000000105057890 */ /* 0x000fe2000fffe0ff */
[----:B------:R-:W-:-:S03]  /*0730*/  VIADD R21, R21, 0x1 ;  /* 0x0000000115157836 */ /* 0x000fc60000000000 */
[----:B------:R-:W-:Y:S01]  /*0740*/  UISETP.NE.AND UP0, UPT, UR5, URZ, UPT ;  /* 0x000000ff0500728c */ /* 0x000fe2000bf05270 */
[----:B--2---:R-:W-:-:S08]  /*0750*/  DADD R12, R2, R12 ;  /* 0x00000000020c7229 */ /* 0x004fd0000000000c */
[----:B------:R-:W-:Y:S05]  /*0760*/  BRA.U UP0, `(.L_x_38) ;  /* 0xfffffffd00e47547 */ /* 0x000fea000b83ffff */
.L_x_33:
[----:B------:R-:W0:Y:S01]  /*0770*/  I2F.F64 R6, UR12 ;  /* 0x0000000c00067d12 */ /* 0x000e220008201c00 */
[----:B------:R-:W-:Y:S01]  /*0780*/  IMAD.MOV.U32 R2, RZ, RZ, 0x1 ;  /* 0x00000001ff027424 */ /* 0x000fe200078e00ff */
[----:B------:R-:W-:Y:S01]  /*0790*/  FSETP.GEU.AND P1, PT, |R13|, 6.5827683646048100446e-37, PT ;  /* 0x036000000d00780b */ /* 0x000fe20003f2e200 */
[----:B------:R-:W-:Y:S05]  /*07a0*/  BSSY.RECONVERGENT B0, `(.L_x_39) ;  /* 0x0000011000007945 */ /* 0x000fea0003800200 */
        /* <DEDUP_REMOVED lines=15> */
[----:B------:R-:W-:Y:S05]  /*08a0*/  CALL.REL.NOINC `($__internal_3_$__cuda_sm20_div_rn_f64_full) ;  /* 0x0000000000147944 */ /* 0x000fea0003c00000 */
.L_x_40:
[----:B------:R-:W-:Y:S05]  /*08b0*/  BSYNC.RECONVERGENT B0 ;  /* 0x0000000000007941 */ /* 0x000fea0003800200 */
.L_x_39:
[----:B------:R-:W0:Y:S02]  /*08c0*/  LDC.64 R4, c[0x0][0x388] ;  /* 0x0000e200ff047b82 */ /* 0x000e240000000a00 */
[----:B0-----:R-:W-:-:S05]  /*08d0*/  IMAD.WIDE R4, R0, 0x8, R4 ;  /* 0x0000000800047825 */ /* 0x001fca00078e0204 */
[----:B------:R-:W-:Y:S01]  /*08e0*/  STG.E.64 desc[UR10][R4.64], R2 ;  /* 0x0000000204007986 */ /* 0x000fe2000c101b0a */
[----:B------:R-:W-:Y:S05]  /*08f0*/  EXIT ;  /* 0x000000000000794d */ /* 0x000fea0003800000 */
        .weak           $__internal_3_$__cuda_sm20_div_rn_f64_full
        .type           $__internal_3_$__cuda_sm20_div_rn_f64_full,@function
        .size           $__internal_3_$__cuda_sm20_div_rn_f64_full,(.L_x_50 - $__internal_3_$__cuda_sm20_div_rn_f64_full)
$__internal_3_$__cuda_sm20_div_rn_f64_full:
        /* <DEDUP_REMOVED lines=28> */
[----:B------:R-:W-:Y:S02]  /*0ac0*/  IMAD.MOV.U32 R21, RZ, RZ, R11 ;  /* 0x000000ffff157224 */ /* 0x000fe400078e000b */
[----:B------:R-:W-:Y:S01]  /*0ad0*/  IMAD.MOV.U32 R20, RZ, RZ, R14 ;  /* 0x000000ffff147224 */ /* 0x000fe200078e000e */
[----:B------:R-:W-:Y:S02]  /*0ae0*/  @!P0 LOP3.LUT R20, R3, 0x7ff00000, RZ, 0xc0, !PT ;  /* 0x7ff0000003148812 */ /* 0x000fe400078ec0ff */
[----:B------:R-:W-:Y:S02]  /*0af0*/  @!P2 LOP3.LUT R21, R9, 0x7ff00000, RZ, 0xc0, !PT ;  /* 0x7ff000000915a812 */ /* 0x000fe400078ec0ff */
[----:B------:R-:W-:Y:S01]  /*0b00*/  DMUL R18, R16, R8 ;  /* 0x0000000810127228 */ /* 0x000fe20000000000 */
[----:B------:R-:W-:Y:S02]  /*0b10*/  VIADD R22, R20, 0xffffffff ;  /* 0xffffffff14167836 */ /* 0x000fe40000000000 */
[----:B------:R-:W-:-:S05]  /*0b20*/  VIADD R13, R21, 0xffffffff ;  /* 0xffffffff150d7836 */ /* 0x000fca0000000000 */
[----:B------:R-:W-:Y:S01]  /*0b30*/  DFMA R14, R18, -R2, R8 ;  /* 0x80000002120e722b */ /* 0x000fe20000000008 */
[----:B------:R-:W-:-:S04]  /*0b40*/  ISETP.GT.U32.AND P0, PT, R13, 0x7feffffe, PT ;  /* 0x7feffffe0d00780c */ /* 0x000fc80003f04070 */
[----:B------:R-:W-:-:S03]  /*0b50*/  ISETP.GT.U32.OR P0, PT, R22, 0x7feffffe, P0 ;  /* 0x7feffffe1600780c */ /* 0x000fc60000704470 */
[----:B------:R-:W-:-:S10]  /*0b60*/  DFMA R14, R16, R14, R18 ;  /* 0x0000000e100e722b */ /* 0x000fd40000000012 */
        /* <DEDUP_REMOVED lines=28> */
.L_x_42:
        /* <DEDUP_REMOVED lines=16> */
.L_x_45:
[----:B------:R-:W-:Y:S01]  /*0e30*/  LOP3.LUT R13, R7, 0x80000, RZ, 0xfc, !PT ;  /* 0x00080000070d7812 */ /* 0x000fe200078efcff */
[----:B------:R-:W-:Y:S01]  /*0e40*/  IMAD.MOV.U32 R12, RZ, RZ, R6 ;  /* 0x000000ffff0c7224 */ /* 0x000fe200078e0006 */
[----:B------:R-:W-:Y:S06]  /*0e50*/  BRA `(.L_x_43) ;  /* 0x0000000000087947 */ /* 0x000fec0003800000 */
.L_x_44:
[----:B------:R-:W-:Y:S01]  /*0e60*/  LOP3.LUT R13, R5, 0x80000, RZ, 0xfc, !PT ;  /* 0x00080000050d7812 */ /* 0x000fe200078efcff */
[----:B------:R-:W-:-:S07]  /*0e70*/  IMAD.MOV.U32 R12, RZ, RZ, R4 ;  /* 0x000000ffff0c7224 */ /* 0x000fce00078e0004 */
.L_x_43:
[----:B------:R-:W-:Y:S05]  /*0e80*/  BSYNC.RECONVERGENT B1 ;  /* 0x0000000000017941 */ /* 0x000fea0003800200 */
.L_x_41:
[----:B------:R-:W-:Y:S02]  /*0e90*/  IMAD.MOV.U32 R11, RZ, RZ, 0x0 ;  /* 0x00000000ff0b7424 */ /* 0x000fe400078e00ff */
[----:B------:R-:W-:Y:S02]  /*0ea0*/  IMAD.MOV.U32 R2, RZ, RZ, R12 ;  /* 0x000000ffff027224 */ /* 0x000fe400078e000c */
[----:B------:R-:W-:Y:S01]  /*0eb0*/  IMAD.MOV.U32 R3, RZ, RZ, R13 ;  /* 0x000000ffff037224 */ /* 0x000fe200078e000d */
[----:B------:R-:W-:Y:S06]  /*0ec0*/  RET.REL.NODEC R10 `(_Z11mean_kernelPdS_ii) ;  /* 0xfffffff00a4c7950 */ /* 0x000fec0003c3ffff */
.L_x_46:
        /* <DEDUP_REMOVED lines=11> */
.L_x_50:


//--------------------- .nv.shared.reserved.0     --------------------------
	.section	.nv.shared.reserved.0,"aw",@nobits
	.weak		__nv_reservedSMEM_offset_0_alias
	.size		__nv_reservedSMEM_offset_0_alias, 0, 64
	.other		__nv_reservedSMEM_offset_0_alias,@"STO_CUDA_RESERVED_SHARED STV_DEFAULT"
__nv_reservedSMEM_offset_0_alias:
	.zero		0
	.zero		64


//--------------------- .nv.constant0._Z11corr_kernelPdS_S_S_ii --------------------------
	.section	.nv.constant0._Z11corr_kernelPdS_S_S_ii,"a",@progbits
	.sectionflags	@""
	.align	4
.nv.constant0._Z11corr_kernelPdS_S_S_ii:
	.zero		936


//--------------------- .nv.constant0._Z13stddev_kernelPdS_S_ii --------------------------
	.section	.nv.constant0._Z13stddev_kernelPdS_S_ii,"a",@progbits
	.sectionflags	@""
	.align	4
.nv.constant0._Z13stddev_kernelPdS_S_ii:
	.zero		928


//--------------------- .nv.constant0._Z11mean_kernelPdS_ii --------------------------
	.section	.nv.constant0._Z11mean_kernelPdS_ii,"a",@progbits
	.sectionflags	@""
	.align	4
.nv.constant0._Z11mean_kernelPdS_ii:
	.zero		920


//--------------------- SYMBOLS --------------------------

	.type		.nv.reservedSmem.offset0,@object
	.size		.nv.reservedSmem.offset0,0x4
